//
// Generated by NVIDIA NVVM Compiler
//
// Compiler Build ID: CL-36424714
// Cuda compilation tools, release 13.0, V13.0.88
// Based on NVVM 20.0.0
//

.version 9.0
.target sm_100
.address_size 64

.extern .func __assertfail
(
	.param .b64 __assertfail_param_0,
	.param .b64 __assertfail_param_1,
	.param .b32 __assertfail_param_2,
	.param .b64 __assertfail_param_3,
	.param .b64 __assertfail_param_4
)
;
.global .align 1 .b8 __unnamed_1[302] = {118, 111, 105, 100, 32, 95, 99, 119, 99, 95, 107, 101, 114, 110, 95, 99, 111, 110, 118, 111, 108, 117, 116, 105, 111, 110, 97, 108, 95, 98, 97, 99, 107, 119, 97, 114, 100, 95, 112, 114, 111, 112, 97, 103, 97, 116, 101, 95, 99, 111, 101, 102, 102, 105, 99, 105, 101, 110, 116, 95, 100, 101, 102, 97, 117, 108, 116, 40, 105, 110, 116, 44, 32, 105, 110, 116, 44, 32, 105, 110, 116, 44, 32, 105, 110, 116, 44, 32, 102, 108, 111, 97, 116, 32, 42, 44, 32, 105, 110, 116, 44, 32, 105, 110, 116, 44, 32, 105, 110, 116, 44, 32, 105, 110, 116, 44, 32, 102, 108, 111, 97, 116, 32, 42, 44, 32, 105, 110, 116, 44, 32, 105, 110, 116, 44, 32, 102, 108, 111, 97, 116, 32, 42, 44, 32, 105, 110, 116, 44, 32, 105, 110, 116, 44, 32, 105, 110, 116, 41, 32, 91, 119, 105, 116, 104, 32, 105, 110, 116, 32, 99, 104, 97, 110, 110, 101, 108, 95, 112, 101, 114, 95, 116, 104, 114, 101, 97, 100, 32, 61, 32, 52, 59, 32, 105, 110, 116, 32, 102, 105, 108, 116, 101, 114, 95, 112, 101, 114, 95, 116, 104, 114, 101, 97, 100, 32, 61, 32, 52, 59, 32, 105, 110, 116, 32, 99, 104, 97, 110, 110, 101, 108, 95, 112, 101, 114, 95, 98, 108, 111, 99, 107, 32, 61, 32, 49, 54, 59, 32, 105, 110, 116, 32, 102, 105, 108, 116, 101, 114, 95, 112, 101, 114, 95, 98, 108, 111, 99, 107, 32, 61, 32, 49, 50, 56, 59, 32, 105, 110, 116, 32, 98, 97, 116, 99, 104, 95, 112, 101, 114, 95, 98, 108, 111, 99, 107, 32, 61, 32, 56, 93};
.global .align 1 .b8 $str[21] = {103, 114, 105, 100, 68, 105, 109, 46, 120, 32, 61, 61, 32, 115, 116, 114, 105, 100, 101, 115};
.global .align 1 .b8 $str$1[27] = {47, 116, 109, 112, 47, 115, 97, 115, 115, 95, 99, 117, 95, 117, 111, 106, 108, 114, 57, 56, 56, 47, 107, 46, 99, 117};
.global .align 1 .b8 $str$2[25] = {103, 114, 105, 100, 68, 105, 109, 46, 121, 32, 61, 61, 32, 102, 105, 108, 116, 101, 114, 95, 114, 111, 119, 115};
.global .align 1 .b8 $str$3[135] = {103, 114, 105, 100, 68, 105, 109, 46, 122, 32, 42, 32, 99, 104, 97, 110, 110, 101, 108, 95, 112, 101, 114, 95, 98, 108, 111, 99, 107, 32, 42, 32, 102, 105, 108, 116, 101, 114, 95, 112, 101, 114, 95, 98, 108, 111, 99, 107, 32, 42, 32, 98, 97, 116, 99, 104, 95, 112, 101, 114, 95, 98, 108, 111, 99, 107, 32, 61, 61, 32, 99, 111, 117, 110, 116, 95, 112, 101, 114, 95, 112, 97, 114, 116, 105, 116, 105, 111, 110, 32, 42, 32, 99, 104, 97, 110, 110, 101, 108, 115, 95, 112, 101, 114, 95, 112, 97, 114, 116, 105, 116, 105, 111, 110, 32, 42, 32, 112, 97, 114, 116, 105, 116, 105, 111, 110, 32, 42, 32, 98, 97, 116, 99, 104};
.global .align 1 .b8 $str$4[45] = {98, 97, 116, 99, 104, 32, 61, 61, 32, 98, 97, 116, 99, 104, 95, 112, 101, 114, 95, 98, 108, 111, 99, 107, 32, 42, 32, 98, 97, 116, 99, 104, 95, 103, 114, 111, 117, 112, 95, 99, 111, 117, 110, 116};
.extern .shared .align 16 .b8 shared[];
.global .align 1 .b8 $str$5[51] = {98, 108, 111, 99, 107, 68, 105, 109, 46, 120, 32, 42, 32, 102, 105, 108, 116, 101, 114, 95, 112, 101, 114, 95, 116, 104, 114, 101, 97, 100, 32, 61, 61, 32, 102, 105, 108, 116, 101, 114, 95, 112, 101, 114, 95, 98, 108, 111, 99, 107};
.global .align 1 .b8 $str$6[53] = {98, 108, 111, 99, 107, 68, 105, 109, 46, 121, 32, 42, 32, 99, 104, 97, 110, 110, 101, 108, 95, 112, 101, 114, 95, 116, 104, 114, 101, 97, 100, 32, 61, 61, 32, 99, 104, 97, 110, 110, 101, 108, 95, 112, 101, 114, 95, 98, 108, 111, 99, 107};
.global .align 1 .b8 $str$7[27] = {116, 104, 99, 110, 116, 32, 62, 61, 32, 99, 104, 97, 110, 110, 101, 108, 95, 112, 101, 114, 95, 98, 108, 111, 99, 107};
.global .align 1 .b8 $str$8[26] = {116, 104, 99, 110, 116, 32, 62, 61, 32, 102, 105, 108, 116, 101, 114, 95, 112, 101, 114, 95, 98, 108, 111, 99, 107};

.entry _Z62_cwc_kern_convolutional_backward_propagate_coefficient_defaultILi4ELi4ELi16ELi128ELi8EEviiiiPfiiiiS0_iiS0_iii(
	.param .u32 _Z62_cwc_kern_convolutional_backward_propagate_coefficient_defaultILi4ELi4ELi16ELi128ELi8EEviiiiPfiiiiS0_iiS0_iii_param_0,
	.param .u32 _Z62_cwc_kern_convolutional_backward_propagate_coefficient_defaultILi4ELi4ELi16ELi128ELi8EEviiiiPfiiiiS0_iiS0_iii_param_1,
	.param .u32 _Z62_cwc_kern_convolutional_backward_propagate_coefficient_defaultILi4ELi4ELi16ELi128ELi8EEviiiiPfiiiiS0_iiS0_iii_param_2,
	.param .u32 _Z62_cwc_kern_convolutional_backward_propagate_coefficient_defaultILi4ELi4ELi16ELi128ELi8EEviiiiPfiiiiS0_iiS0_iii_param_3,
	.param .u64 .ptr .align 1 _Z62_cwc_kern_convolutional_backward_propagate_coefficient_defaultILi4ELi4ELi16ELi128ELi8EEviiiiPfiiiiS0_iiS0_iii_param_4,
	.param .u32 _Z62_cwc_kern_convolutional_backward_propagate_coefficient_defaultILi4ELi4ELi16ELi128ELi8EEviiiiPfiiiiS0_iiS0_iii_param_5,
	.param .u32 _Z62_cwc_kern_convolutional_backward_propagate_coefficient_defaultILi4ELi4ELi16ELi128ELi8EEviiiiPfiiiiS0_iiS0_iii_param_6,
	.param .u32 _Z62_cwc_kern_convolutional_backward_propagate_coefficient_defaultILi4ELi4ELi16ELi128ELi8EEviiiiPfiiiiS0_iiS0_iii_param_7,
	.param .u32 _Z62_cwc_kern_convolutional_backward_propagate_coefficient_defaultILi4ELi4ELi16ELi128ELi8EEviiiiPfiiiiS0_iiS0_iii_param_8,
	.param .u64 .ptr .align 1 _Z62_cwc_kern_convolutional_backward_propagate_coefficient_defaultILi4ELi4ELi16ELi128ELi8EEviiiiPfiiiiS0_iiS0_iii_param_9,
	.param .u32 _Z62_cwc_kern_convolutional_backward_propagate_coefficient_defaultILi4ELi4ELi16ELi128ELi8EEviiiiPfiiiiS0_iiS0_iii_param_10,
	.param .u32 _Z62_cwc_kern_convolutional_backward_propagate_coefficient_defaultILi4ELi4ELi16ELi128ELi8EEviiiiPfiiiiS0_iiS0_iii_param_11,
	.param .u64 .ptr .align 1 _Z62_cwc_kern_convolutional_backward_propagate_coefficient_defaultILi4ELi4ELi16ELi128ELi8EEviiiiPfiiiiS0_iiS0_iii_param_12,
	.param .u32 _Z62_cwc_kern_convolutional_backward_propagate_coefficient_defaultILi4ELi4ELi16ELi128ELi8EEviiiiPfiiiiS0_iiS0_iii_param_13,
	.param .u32 _Z62_cwc_kern_convolutional_backward_propagate_coefficient_defaultILi4ELi4ELi16ELi128ELi8EEviiiiPfiiiiS0_iiS0_iii_param_14,
	.param .u32 _Z62_cwc_kern_convolutional_backward_propagate_coefficient_defaultILi4ELi4ELi16ELi128ELi8EEviiiiPfiiiiS0_iiS0_iii_param_15
)
{
	.reg .pred 	%p<23>;
	.reg .b32 	%r<313>;
	.reg .b32 	%f<559>;
	.reg .b64 	%rd<233>;

	ld.param.u32 	%r37, [_Z62_cwc_kern_convolutional_backward_propagate_coefficient_defaultILi4ELi4ELi16ELi128ELi8EEviiiiPfiiiiS0_iiS0_iii_param_0];
	ld.param.u32 	%r39, [_Z62_cwc_kern_convolutional_backward_propagate_coefficient_defaultILi4ELi4ELi16ELi128ELi8EEviiiiPfiiiiS0_iiS0_iii_param_2];
	ld.param.u32 	%r40, [_Z62_cwc_kern_convolutional_backward_propagate_coefficient_defaultILi4ELi4ELi16ELi128ELi8EEviiiiPfiiiiS0_iiS0_iii_param_3];
	ld.param.u64 	%rd9, [_Z62_cwc_kern_convolutional_backward_propagate_coefficient_defaultILi4ELi4ELi16ELi128ELi8EEviiiiPfiiiiS0_iiS0_iii_param_4];
	ld.param.u64 	%rd10, [_Z62_cwc_kern_convolutional_backward_propagate_coefficient_defaultILi4ELi4ELi16ELi128ELi8EEviiiiPfiiiiS0_iiS0_iii_param_9];
	mov.u32 	%r50, %nctaid.x;
	setp.eq.s32 	%p1, %r50, %r37;
	@%p1 bra 	$L__BB0_2;
	mov.u64 	%rd12, $str;
	cvta.global.u64 	%rd13, %rd12;
	mov.u64 	%rd14, $str$1;
	cvta.global.u64 	%rd15, %rd14;
	mov.u64 	%rd16, __unnamed_1;
	cvta.global.u64 	%rd17, %rd16;
	{ // callseq 0, 0
	.param .b64 param0;
	st.param.b64 	[param0], %rd13;
	.param .b64 param1;
	st.param.b64 	[param1], %rd15;
	.param .b32 param2;
	st.param.b32 	[param2], 11;
	.param .b64 param3;
	st.param.b64 	[param3], %rd17;
	.param .b64 param4;
	st.param.b64 	[param4], 1;
	call.uni 
	__assertfail, 
	(
	param0, 
	param1, 
	param2, 
	param3, 
	param4
	);
	} // callseq 0
$L__BB0_2:
	ld.param.u32 	%r295, [_Z62_cwc_kern_convolutional_backward_propagate_coefficient_defaultILi4ELi4ELi16ELi128ELi8EEviiiiPfiiiiS0_iiS0_iii_param_13];
	mov.u32 	%r51, %nctaid.y;
	setp.eq.s32 	%p2, %r51, %r295;
	@%p2 bra 	$L__BB0_4;
	mov.u64 	%rd18, $str$2;
	cvta.global.u64 	%rd19, %rd18;
	mov.u64 	%rd20, $str$1;
	cvta.global.u64 	%rd21, %rd20;
	mov.u64 	%rd22, __unnamed_1;
	cvta.global.u64 	%rd23, %rd22;
	{ // callseq 1, 0
	.param .b64 param0;
	st.param.b64 	[param0], %rd19;
	.param .b64 param1;
	st.param.b64 	[param1], %rd21;
	.param .b32 param2;
	st.param.b32 	[param2], 12;
	.param .b64 param3;
	st.param.b64 	[param3], %rd23;
	.param .b64 param4;
	st.param.b64 	[param4], 1;
	call.uni 
	__assertfail, 
	(
	param0, 
	param1, 
	param2, 
	param3, 
	param4
	);
	} // callseq 1
$L__BB0_4:
	ld.param.u32 	%r300, [_Z62_cwc_kern_convolutional_backward_propagate_coefficient_defaultILi4ELi4ELi16ELi128ELi8EEviiiiPfiiiiS0_iiS0_iii_param_15];
	ld.param.u32 	%r288, [_Z62_cwc_kern_convolutional_backward_propagate_coefficient_defaultILi4ELi4ELi16ELi128ELi8EEviiiiPfiiiiS0_iiS0_iii_param_8];
	ld.param.u32 	%r280, [_Z62_cwc_kern_convolutional_backward_propagate_coefficient_defaultILi4ELi4ELi16ELi128ELi8EEviiiiPfiiiiS0_iiS0_iii_param_7];
	mov.u32 	%r52, %nctaid.z;
	shl.b32 	%r53, %r52, 14;
	mul.lo.s32 	%r54, %r280, %r39;
	mul.lo.s32 	%r55, %r54, %r288;
	mul.lo.s32 	%r56, %r55, %r300;
	setp.eq.s32 	%p3, %r53, %r56;
	@%p3 bra 	$L__BB0_6;
	mov.u64 	%rd24, $str$3;
	cvta.global.u64 	%rd25, %rd24;
	mov.u64 	%rd26, $str$1;
	cvta.global.u64 	%rd27, %rd26;
	mov.u64 	%rd28, __unnamed_1;
	cvta.global.u64 	%rd29, %rd28;
	{ // callseq 2, 0
	.param .b64 param0;
	st.param.b64 	[param0], %rd25;
	.param .b64 param1;
	st.param.b64 	[param1], %rd27;
	.param .b32 param2;
	st.param.b32 	[param2], 13;
	.param .b64 param3;
	st.param.b64 	[param3], %rd29;
	.param .b64 param4;
	st.param.b64 	[param4], 1;
	call.uni 
	__assertfail, 
	(
	param0, 
	param1, 
	param2, 
	param3, 
	param4
	);
	} // callseq 2
$L__BB0_6:
	shl.b32 	%r57, %r40, 3;
	setp.eq.s32 	%p4, %r39, %r57;
	@%p4 bra 	$L__BB0_8;
	mov.u64 	%rd30, $str$4;
	cvta.global.u64 	%rd31, %rd30;
	mov.u64 	%rd32, $str$1;
	cvta.global.u64 	%rd33, %rd32;
	mov.u64 	%rd34, __unnamed_1;
	cvta.global.u64 	%rd35, %rd34;
	{ // callseq 3, 0
	.param .b64 param0;
	st.param.b64 	[param0], %rd31;
	.param .b64 param1;
	st.param.b64 	[param1], %rd33;
	.param .b32 param2;
	st.param.b32 	[param2], 14;
	.param .b64 param3;
	st.param.b64 	[param3], %rd35;
	.param .b64 param4;
	st.param.b64 	[param4], 1;
	call.uni 
	__assertfail, 
	(
	param0, 
	param1, 
	param2, 
	param3, 
	param4
	);
	} // callseq 3
$L__BB0_8:
	mov.u32 	%r58, %ntid.x;
	mov.u32 	%r1, %ntid.y;
	mul.lo.s32 	%r2, %r58, %r1;
	setp.eq.s32 	%p5, %r58, 32;
	@%p5 bra 	$L__BB0_10;
	mov.u64 	%rd36, $str$5;
	cvta.global.u64 	%rd37, %rd36;
	mov.u64 	%rd38, $str$1;
	cvta.global.u64 	%rd39, %rd38;
	mov.u64 	%rd40, __unnamed_1;
	cvta.global.u64 	%rd41, %rd40;
	{ // callseq 4, 0
	.param .b64 param0;
	st.param.b64 	[param0], %rd37;
	.param .b64 param1;
	st.param.b64 	[param1], %rd39;
	.param .b32 param2;
	st.param.b32 	[param2], 20;
	.param .b64 param3;
	st.param.b64 	[param3], %rd41;
	.param .b64 param4;
	st.param.b64 	[param4], 1;
	call.uni 
	__assertfail, 
	(
	param0, 
	param1, 
	param2, 
	param3, 
	param4
	);
	} // callseq 4
$L__BB0_10:
	setp.eq.s32 	%p6, %r1, 4;
	@%p6 bra 	$L__BB0_12;
	mov.u64 	%rd42, $str$6;
	cvta.global.u64 	%rd43, %rd42;
	mov.u64 	%rd44, $str$1;
	cvta.global.u64 	%rd45, %rd44;
	mov.u64 	%rd46, __unnamed_1;
	cvta.global.u64 	%rd47, %rd46;
	{ // callseq 5, 0
	.param .b64 param0;
	st.param.b64 	[param0], %rd43;
	.param .b64 param1;
	st.param.b64 	[param1], %rd45;
	.param .b32 param2;
	st.param.b32 	[param2], 21;
	.param .b64 param3;
	st.param.b64 	[param3], %rd47;
	.param .b64 param4;
	st.param.b64 	[param4], 1;
	call.uni 
	__assertfail, 
	(
	param0, 
	param1, 
	param2, 
	param3, 
	param4
	);
	} // callseq 5
$L__BB0_12:
	setp.gt.u32 	%p7, %r2, 15;
	@%p7 bra 	$L__BB0_14;
	mov.u64 	%rd48, $str$7;
	cvta.global.u64 	%rd49, %rd48;
	mov.u64 	%rd50, $str$1;
	cvta.global.u64 	%rd51, %rd50;
	mov.u64 	%rd52, __unnamed_1;
	cvta.global.u64 	%rd53, %rd52;
	{ // callseq 6, 0
	.param .b64 param0;
	st.param.b64 	[param0], %rd49;
	.param .b64 param1;
	st.param.b64 	[param1], %rd51;
	.param .b32 param2;
	st.param.b32 	[param2], 22;
	.param .b64 param3;
	st.param.b64 	[param3], %rd53;
	.param .b64 param4;
	st.param.b64 	[param4], 1;
	call.uni 
	__assertfail, 
	(
	param0, 
	param1, 
	param2, 
	param3, 
	param4
	);
	} // callseq 6
	bra.uni 	$L__BB0_15;
$L__BB0_14:
	setp.gt.u32 	%p8, %r2, 127;
	@%p8 bra 	$L__BB0_16;
$L__BB0_15:
	mov.u64 	%rd54, $str$8;
	cvta.global.u64 	%rd55, %rd54;
	mov.u64 	%rd56, $str$1;
	cvta.global.u64 	%rd57, %rd56;
	mov.u64 	%rd58, __unnamed_1;
	cvta.global.u64 	%rd59, %rd58;
	{ // callseq 7, 0
	.param .b64 param0;
	st.param.b64 	[param0], %rd55;
	.param .b64 param1;
	st.param.b64 	[param1], %rd57;
	.param .b32 param2;
	st.param.b32 	[param2], 23;
	.param .b64 param3;
	st.param.b64 	[param3], %rd59;
	.param .b64 param4;
	st.param.b64 	[param4], 1;
	call.uni 
	__assertfail, 
	(
	param0, 
	param1, 
	param2, 
	param3, 
	param4
	);
	} // callseq 7
$L__BB0_16:
	ld.param.u32 	%r301, [_Z62_cwc_kern_convolutional_backward_propagate_coefficient_defaultILi4ELi4ELi16ELi128ELi8EEviiiiPfiiiiS0_iiS0_iii_param_15];
	ld.param.u32 	%r292, [_Z62_cwc_kern_convolutional_backward_propagate_coefficient_defaultILi4ELi4ELi16ELi128ELi8EEviiiiPfiiiiS0_iiS0_iii_param_11];
	ld.param.u32 	%r290, [_Z62_cwc_kern_convolutional_backward_propagate_coefficient_defaultILi4ELi4ELi16ELi128ELi8EEviiiiPfiiiiS0_iiS0_iii_param_10];
	ld.param.u32 	%r281, [_Z62_cwc_kern_convolutional_backward_propagate_coefficient_defaultILi4ELi4ELi16ELi128ELi8EEviiiiPfiiiiS0_iiS0_iii_param_7];
	ld.param.u32 	%r272, [_Z62_cwc_kern_convolutional_backward_propagate_coefficient_defaultILi4ELi4ELi16ELi128ELi8EEviiiiPfiiiiS0_iiS0_iii_param_6];
	ld.param.u32 	%r270, [_Z62_cwc_kern_convolutional_backward_propagate_coefficient_defaultILi4ELi4ELi16ELi128ELi8EEviiiiPfiiiiS0_iiS0_iii_param_5];
	ld.param.u32 	%r264, [_Z62_cwc_kern_convolutional_backward_propagate_coefficient_defaultILi4ELi4ELi16ELi128ELi8EEviiiiPfiiiiS0_iiS0_iii_param_1];
	ld.param.u32 	%r254, [_Z62_cwc_kern_convolutional_backward_propagate_coefficient_defaultILi4ELi4ELi16ELi128ELi8EEviiiiPfiiiiS0_iiS0_iii_param_0];
	mov.u32 	%r60, %ctaid.x;
	mov.u32 	%r61, %ctaid.y;
	shr.s32 	%r62, %r281, 31;
	shr.u32 	%r63, %r62, 28;
	add.s32 	%r64, %r281, %r63;
	shr.s32 	%r65, %r64, 4;
	shr.s32 	%r66, %r301, 31;
	shr.u32 	%r67, %r66, 25;
	add.s32 	%r68, %r301, %r67;
	shr.s32 	%r69, %r68, 7;
	mov.u32 	%r70, %ctaid.z;
	mul.lo.s32 	%r71, %r69, %r65;
	mul.lo.s32 	%r72, %r71, %r40;
	div.u32 	%r3, %r70, %r72;
	mul.lo.s32 	%r73, %r3, %r72;
	sub.s32 	%r74, %r70, %r73;
	div.u32 	%r4, %r74, %r71;
	rem.u32 	%r75, %r70, %r71;
	div.u32 	%r76, %r75, %r65;
	rem.u32 	%r77, %r70, %r65;
	sub.s32 	%r78, %r60, %r264;
	max.s32 	%r79, %r78, 0;
	sub.s32 	%r80, %r264, %r60;
	add.s32 	%r5, %r79, %r80;
	not.b32 	%r81, %r60;
	add.s32 	%r82, %r254, %r81;
	add.s32 	%r83, %r82, %r264;
	add.s32 	%r84, %r83, %r272;
	div.s32 	%r85, %r84, %r254;
	min.s32 	%r6, %r292, %r85;
	sub.s32 	%r86, %r61, %r264;
	max.s32 	%r87, %r86, 0;
	sub.s32 	%r88, %r264, %r61;
	add.s32 	%r7, %r88, %r87;
	not.b32 	%r89, %r61;
	add.s32 	%r90, %r254, %r89;
	add.s32 	%r91, %r90, %r264;
	add.s32 	%r92, %r91, %r270;
	div.s32 	%r93, %r92, %r254;
	min.s32 	%r8, %r290, %r93;
	shl.b32 	%r94, %r4, 3;
	mad.lo.s32 	%r95, %r3, %r39, %r94;
	shl.b32 	%r9, %r77, 4;
	mad.lo.s32 	%r96, %r95, %r270, %r61;
	mad.lo.s32 	%r97, %r96, %r272, %r60;
	mad.lo.s32 	%r98, %r97, %r281, %r9;
	cvta.to.global.u64 	%rd60, %rd9;
	mul.wide.s32 	%rd61, %r98, 4;
	add.s64 	%rd231, %rd60, %rd61;
	mul.lo.s32 	%r99, %r292, %r290;
	mul.lo.s32 	%r100, %r99, %r301;
	shl.b32 	%r10, %r76, 7;
	mad.lo.s32 	%r101, %r100, %r95, %r10;
	cvta.to.global.u64 	%rd62, %rd10;
	mul.wide.s32 	%rd63, %r101, 4;
	add.s64 	%rd232, %rd62, %rd63;
	bar.sync 	0;
	add.s32 	%r102, %r264, %r79;
	sub.s32 	%r13, %r102, %r60;
	add.s32 	%r103, %r13, 2;
	mul.lo.s32 	%r104, %r254, %r103;
	sub.s32 	%r11, %r104, %r264;
	add.s32 	%r105, %r60, %r104;
	sub.s32 	%r12, %r105, %r264;
	mov.b32 	%r306, 0;
	mov.f32 	%f463, 0f00000000;
	mov.f32 	%f464, %f463;
	mov.f32 	%f465, %f463;
	mov.f32 	%f466, %f463;
	mov.f32 	%f467, %f463;
	mov.f32 	%f468, %f463;
	mov.f32 	%f469, %f463;
	mov.f32 	%f470, %f463;
	mov.f32 	%f471, %f463;
	mov.f32 	%f472, %f463;
	mov.f32 	%f473, %f463;
	mov.f32 	%f474, %f463;
	mov.f32 	%f475, %f463;
	mov.f32 	%f476, %f463;
	mov.f32 	%f477, %f463;
	mov.f32 	%f478, %f463;
	mov.f32 	%f479, %f463;
	mov.f32 	%f480, %f463;
	mov.f32 	%f481, %f463;
	mov.f32 	%f482, %f463;
	mov.f32 	%f483, %f463;
	mov.f32 	%f484, %f463;
	mov.f32 	%f485, %f463;
	mov.f32 	%f486, %f463;
	mov.f32 	%f487, %f463;
	mov.f32 	%f488, %f463;
	mov.f32 	%f489, %f463;
	mov.f32 	%f490, %f463;
	mov.f32 	%f491, %f463;
	mov.f32 	%f492, %f463;
	mov.f32 	%f493, %f463;
	mov.f32 	%f494, %f463;
	mov.f32 	%f495, %f463;
	mov.f32 	%f496, %f463;
	mov.f32 	%f497, %f463;
	mov.f32 	%f498, %f463;
	mov.f32 	%f499, %f463;
	mov.f32 	%f500, %f463;
	mov.f32 	%f501, %f463;
	mov.f32 	%f502, %f463;
	mov.f32 	%f503, %f463;
	mov.f32 	%f504, %f463;
	mov.f32 	%f505, %f463;
	mov.f32 	%f506, %f463;
	mov.f32 	%f507, %f463;
	mov.f32 	%f508, %f463;
	mov.f32 	%f509, %f463;
	mov.f32 	%f510, %f463;
$L__BB0_17:
	setp.ge.s32 	%p9, %r7, %r8;
	@%p9 bra 	$L__BB0_34;
	mov.u32 	%r307, %r7;
$L__BB0_19:
	mov.u32 	%r106, %tid.y;
	mov.u32 	%r107, %ntid.x;
	mov.u32 	%r108, %tid.x;
	mad.lo.s32 	%r16, %r106, %r107, %r108;
	setp.lt.u32 	%p10, %r16, 16;
	@%p10 bra 	$L__BB0_20;
	bra.uni 	$L__BB0_25;
$L__BB0_20:
	ld.param.u32 	%r273, [_Z62_cwc_kern_convolutional_backward_propagate_coefficient_defaultILi4ELi4ELi16ELi128ELi8EEviiiiPfiiiiS0_iiS0_iii_param_6];
	ld.param.u32 	%r265, [_Z62_cwc_kern_convolutional_backward_propagate_coefficient_defaultILi4ELi4ELi16ELi128ELi8EEviiiiPfiiiiS0_iiS0_iii_param_1];
	mov.u32 	%r109, %ctaid.x;
	sub.s32 	%r110, %r109, %r265;
	setp.ge.s32 	%p11, %r110, %r273;
	mov.f32 	%f412, 0f00000000;
	@%p11 bra 	$L__BB0_22;
	ld.param.u32 	%r282, [_Z62_cwc_kern_convolutional_backward_propagate_coefficient_defaultILi4ELi4ELi16ELi128ELi8EEviiiiPfiiiiS0_iiS0_iii_param_7];
	ld.param.u32 	%r274, [_Z62_cwc_kern_convolutional_backward_propagate_coefficient_defaultILi4ELi4ELi16ELi128ELi8EEviiiiPfiiiiS0_iiS0_iii_param_6];
	ld.param.u32 	%r266, [_Z62_cwc_kern_convolutional_backward_propagate_coefficient_defaultILi4ELi4ELi16ELi128ELi8EEviiiiPfiiiiS0_iiS0_iii_param_1];
	ld.param.u32 	%r255, [_Z62_cwc_kern_convolutional_backward_propagate_coefficient_defaultILi4ELi4ELi16ELi128ELi8EEviiiiPfiiiiS0_iiS0_iii_param_0];
	mul.lo.s32 	%r111, %r307, %r255;
	sub.s32 	%r112, %r111, %r266;
	mul.lo.s32 	%r113, %r112, %r274;
	sub.s32 	%r114, %r113, %r266;
	mad.lo.s32 	%r115, %r114, %r282, %r16;
	mul.wide.s32 	%rd64, %r115, 4;
	add.s64 	%rd65, %rd231, %rd64;
	ld.global.f32 	%f412, [%rd65];
$L__BB0_22:
	ld.param.u32 	%r275, [_Z62_cwc_kern_convolutional_backward_propagate_coefficient_defaultILi4ELi4ELi16ELi128ELi8EEviiiiPfiiiiS0_iiS0_iii_param_6];
	ld.param.u32 	%r267, [_Z62_cwc_kern_convolutional_backward_propagate_coefficient_defaultILi4ELi4ELi16ELi128ELi8EEviiiiPfiiiiS0_iiS0_iii_param_1];
	ld.param.u32 	%r256, [_Z62_cwc_kern_convolutional_backward_propagate_coefficient_defaultILi4ELi4ELi16ELi128ELi8EEviiiiPfiiiiS0_iiS0_iii_param_0];
	sub.s32 	%r117, %r109, %r267;
	add.s32 	%r118, %r117, %r256;
	setp.ge.s32 	%p12, %r118, %r275;
	shl.b32 	%r119, %r16, 2;
	mov.u32 	%r120, shared;
	add.s32 	%r121, %r120, %r119;
	st.shared.f32 	[%r121], %f412;
	mov.f32 	%f413, 0f00000000;
	@%p12 bra 	$L__BB0_24;
	ld.param.u32 	%r283, [_Z62_cwc_kern_convolutional_backward_propagate_coefficient_defaultILi4ELi4ELi16ELi128ELi8EEviiiiPfiiiiS0_iiS0_iii_param_7];
	ld.param.u32 	%r276, [_Z62_cwc_kern_convolutional_backward_propagate_coefficient_defaultILi4ELi4ELi16ELi128ELi8EEviiiiPfiiiiS0_iiS0_iii_param_6];
	ld.param.u32 	%r268, [_Z62_cwc_kern_convolutional_backward_propagate_coefficient_defaultILi4ELi4ELi16ELi128ELi8EEviiiiPfiiiiS0_iiS0_iii_param_1];
	ld.param.u32 	%r257, [_Z62_cwc_kern_convolutional_backward_propagate_coefficient_defaultILi4ELi4ELi16ELi128ELi8EEviiiiPfiiiiS0_iiS0_iii_param_0];
	mul.lo.s32 	%r122, %r307, %r257;
	sub.s32 	%r123, %r122, %r268;
	mul.lo.s32 	%r124, %r123, %r276;
	sub.s32 	%r125, %r124, %r268;
	add.s32 	%r126, %r125, %r257;
	mad.lo.s32 	%r127, %r126, %r283, %r16;
	mul.wide.s32 	%rd66, %r127, 4;
	add.s64 	%rd67, %rd231, %rd66;
	ld.global.f32 	%f413, [%rd67];
$L__BB0_24:
	st.shared.f32 	[%r121+64], %f413;
$L__BB0_25:
	setp.lt.s32 	%p13, %r5, %r6;
	@%p13 bra 	$L__BB0_26;
	bra.uni 	$L__BB0_33;
$L__BB0_26:
	ld.param.u32 	%r302, [_Z62_cwc_kern_convolutional_backward_propagate_coefficient_defaultILi4ELi4ELi16ELi128ELi8EEviiiiPfiiiiS0_iiS0_iii_param_15];
	ld.param.u32 	%r293, [_Z62_cwc_kern_convolutional_backward_propagate_coefficient_defaultILi4ELi4ELi16ELi128ELi8EEviiiiPfiiiiS0_iiS0_iii_param_11];
	ld.param.u32 	%r284, [_Z62_cwc_kern_convolutional_backward_propagate_coefficient_defaultILi4ELi4ELi16ELi128ELi8EEviiiiPfiiiiS0_iiS0_iii_param_7];
	ld.param.u32 	%r277, [_Z62_cwc_kern_convolutional_backward_propagate_coefficient_defaultILi4ELi4ELi16ELi128ELi8EEviiiiPfiiiiS0_iiS0_iii_param_6];
	ld.param.u32 	%r269, [_Z62_cwc_kern_convolutional_backward_propagate_coefficient_defaultILi4ELi4ELi16ELi128ELi8EEviiiiPfiiiiS0_iiS0_iii_param_1];
	ld.param.u32 	%r258, [_Z62_cwc_kern_convolutional_backward_propagate_coefficient_defaultILi4ELi4ELi16ELi128ELi8EEviiiiPfiiiiS0_iiS0_iii_param_0];
	mul.lo.s32 	%r132, %r307, %r258;
	sub.s32 	%r133, %r132, %r269;
	mad.lo.s32 	%r134, %r133, %r277, %r11;
	mad.lo.s32 	%r310, %r284, %r134, %r16;
	mad.lo.s32 	%r135, %r307, %r293, %r13;
	mad.lo.s32 	%r308, %r302, %r135, %r16;
	mov.b32 	%r311, 1;
	mov.u32 	%r309, %r12;
	mov.u32 	%r312, %r5;
$L__BB0_27:
	mov.u32 	%r22, %r311;
	mov.u32 	%r136, %tid.y;
	mov.u32 	%r137, %ntid.x;
	mov.u32 	%r138, %tid.x;
	mad.lo.s32 	%r139, %r136, %r137, %r138;
	setp.gt.u32 	%p14, %r139, 127;
	@%p14 bra 	$L__BB0_32;
	setp.gt.u32 	%p15, %r139, 15;
	mul.wide.s32 	%rd68, %r308, 4;
	add.s64 	%rd69, %rd232, %rd68;
	ld.global.f32 	%f298, [%rd69];
	shl.b32 	%r144, %r139, 2;
	mov.u32 	%r145, shared;
	add.s32 	%r146, %r145, %r144;
	st.shared.f32 	[%r146+192], %f298;
	@%p15 bra 	$L__BB0_32;
	ld.param.u32 	%r278, [_Z62_cwc_kern_convolutional_backward_propagate_coefficient_defaultILi4ELi4ELi16ELi128ELi8EEviiiiPfiiiiS0_iiS0_iii_param_6];
	setp.ge.s32 	%p16, %r309, %r278;
	mov.f32 	%f462, 0f00000000;
	@%p16 bra 	$L__BB0_31;
	mul.wide.s32 	%rd70, %r310, 4;
	add.s64 	%rd71, %rd231, %rd70;
	ld.global.f32 	%f462, [%rd71];
$L__BB0_31:
	add.s32 	%r147, %r22, 1;
	mul.hi.s32 	%r148, %r147, 1431655766;
	shr.u32 	%r149, %r148, 31;
	add.s32 	%r150, %r148, %r149;
	mul.lo.s32 	%r151, %r150, 3;
	sub.s32 	%r152, %r147, %r151;
	shl.b32 	%r153, %r152, 4;
	add.s32 	%r158, %r153, %r139;
	shl.b32 	%r159, %r158, 2;
	add.s32 	%r161, %r145, %r159;
	st.shared.f32 	[%r161], %f462;
$L__BB0_32:
	ld.param.u32 	%r303, [_Z62_cwc_kern_convolutional_backward_propagate_coefficient_defaultILi4ELi4ELi16ELi128ELi8EEviiiiPfiiiiS0_iiS0_iii_param_15];
	ld.param.u32 	%r285, [_Z62_cwc_kern_convolutional_backward_propagate_coefficient_defaultILi4ELi4ELi16ELi128ELi8EEviiiiPfiiiiS0_iiS0_iii_param_7];
	ld.param.u32 	%r259, [_Z62_cwc_kern_convolutional_backward_propagate_coefficient_defaultILi4ELi4ELi16ELi128ELi8EEviiiiPfiiiiS0_iiS0_iii_param_0];
	bar.sync 	0;
	add.s32 	%r162, %r22, -1;
	mul.hi.s32 	%r163, %r162, 1431655766;
	shr.u32 	%r164, %r163, 31;
	add.s32 	%r165, %r163, %r164;
	mul.lo.s32 	%r166, %r165, 3;
	sub.s32 	%r167, %r162, %r166;
	shl.b32 	%r168, %r167, 4;
	mov.u32 	%r169, %tid.y;
	shl.b32 	%r170, %r169, 2;
	add.s32 	%r171, %r168, %r170;
	shl.b32 	%r172, %r171, 2;
	mov.u32 	%r173, shared;
	add.s32 	%r174, %r173, %r172;
	ld.shared.v4.f32 	{%f300, %f301, %f302, %f303}, [%r174];
	mov.u32 	%r175, %tid.x;
	shl.b32 	%r176, %r175, 4;
	add.s32 	%r177, %r173, %r176;
	ld.shared.v4.f32 	{%f304, %f305, %f306, %f307}, [%r177+192];
	fma.rn.f32 	%f510, %f300, %f304, %f510;
	fma.rn.f32 	%f507, %f300, %f305, %f507;
	fma.rn.f32 	%f504, %f300, %f306, %f504;
	fma.rn.f32 	%f501, %f300, %f307, %f501;
	fma.rn.f32 	%f498, %f301, %f304, %f498;
	fma.rn.f32 	%f495, %f301, %f305, %f495;
	fma.rn.f32 	%f492, %f301, %f306, %f492;
	fma.rn.f32 	%f489, %f301, %f307, %f489;
	fma.rn.f32 	%f486, %f302, %f304, %f486;
	fma.rn.f32 	%f483, %f302, %f305, %f483;
	fma.rn.f32 	%f480, %f302, %f306, %f480;
	fma.rn.f32 	%f477, %f302, %f307, %f477;
	fma.rn.f32 	%f474, %f303, %f304, %f474;
	fma.rn.f32 	%f471, %f303, %f305, %f471;
	fma.rn.f32 	%f468, %f303, %f306, %f468;
	fma.rn.f32 	%f465, %f303, %f307, %f465;
	add.s32 	%r311, %r22, 1;
	mul.hi.s32 	%r178, %r22, 1431655766;
	shr.u32 	%r179, %r178, 31;
	add.s32 	%r180, %r178, %r179;
	mul.lo.s32 	%r181, %r180, 3;
	sub.s32 	%r182, %r22, %r181;
	shl.b32 	%r183, %r182, 4;
	add.s32 	%r184, %r183, %r170;
	shl.b32 	%r185, %r184, 2;
	add.s32 	%r186, %r173, %r185;
	ld.shared.v4.f32 	{%f308, %f309, %f310, %f311}, [%r186];
	fma.rn.f32 	%f509, %f308, %f304, %f509;
	fma.rn.f32 	%f506, %f308, %f305, %f506;
	fma.rn.f32 	%f503, %f308, %f306, %f503;
	fma.rn.f32 	%f500, %f308, %f307, %f500;
	fma.rn.f32 	%f497, %f309, %f304, %f497;
	fma.rn.f32 	%f494, %f309, %f305, %f494;
	fma.rn.f32 	%f491, %f309, %f306, %f491;
	fma.rn.f32 	%f488, %f309, %f307, %f488;
	fma.rn.f32 	%f485, %f310, %f304, %f485;
	fma.rn.f32 	%f482, %f310, %f305, %f482;
	fma.rn.f32 	%f479, %f310, %f306, %f479;
	fma.rn.f32 	%f476, %f310, %f307, %f476;
	fma.rn.f32 	%f473, %f311, %f304, %f473;
	fma.rn.f32 	%f470, %f311, %f305, %f470;
	fma.rn.f32 	%f467, %f311, %f306, %f467;
	fma.rn.f32 	%f464, %f311, %f307, %f464;
	mul.hi.s32 	%r187, %r311, 1431655766;
	shr.u32 	%r188, %r187, 31;
	add.s32 	%r189, %r187, %r188;
	mul.lo.s32 	%r190, %r189, 3;
	sub.s32 	%r191, %r311, %r190;
	shl.b32 	%r192, %r191, 4;
	add.s32 	%r193, %r192, %r170;
	shl.b32 	%r194, %r193, 2;
	add.s32 	%r195, %r173, %r194;
	ld.shared.v4.f32 	{%f312, %f313, %f314, %f315}, [%r195];
	fma.rn.f32 	%f508, %f312, %f304, %f508;
	fma.rn.f32 	%f505, %f312, %f305, %f505;
	fma.rn.f32 	%f502, %f312, %f306, %f502;
	fma.rn.f32 	%f499, %f312, %f307, %f499;
	fma.rn.f32 	%f496, %f313, %f304, %f496;
	fma.rn.f32 	%f493, %f313, %f305, %f493;
	fma.rn.f32 	%f490, %f313, %f306, %f490;
	fma.rn.f32 	%f487, %f313, %f307, %f487;
	fma.rn.f32 	%f484, %f314, %f304, %f484;
	fma.rn.f32 	%f481, %f314, %f305, %f481;
	fma.rn.f32 	%f478, %f314, %f306, %f478;
	fma.rn.f32 	%f475, %f314, %f307, %f475;
	fma.rn.f32 	%f472, %f315, %f304, %f472;
	fma.rn.f32 	%f469, %f315, %f305, %f469;
	fma.rn.f32 	%f466, %f315, %f306, %f466;
	fma.rn.f32 	%f463, %f315, %f307, %f463;
	bar.sync 	0;
	add.s32 	%r312, %r312, 1;
	mad.lo.s32 	%r310, %r285, %r259, %r310;
	add.s32 	%r309, %r309, %r259;
	add.s32 	%r308, %r308, %r303;
	setp.lt.s32 	%p17, %r312, %r6;
	@%p17 bra 	$L__BB0_27;
$L__BB0_33:
	add.s32 	%r307, %r307, 1;
	setp.lt.s32 	%p18, %r307, %r8;
	@%p18 bra 	$L__BB0_19;
$L__BB0_34:
	ld.param.u32 	%r304, [_Z62_cwc_kern_convolutional_backward_propagate_coefficient_defaultILi4ELi4ELi16ELi128ELi8EEviiiiPfiiiiS0_iiS0_iii_param_15];
	ld.param.u32 	%r294, [_Z62_cwc_kern_convolutional_backward_propagate_coefficient_defaultILi4ELi4ELi16ELi128ELi8EEviiiiPfiiiiS0_iiS0_iii_param_11];
	ld.param.u32 	%r291, [_Z62_cwc_kern_convolutional_backward_propagate_coefficient_defaultILi4ELi4ELi16ELi128ELi8EEviiiiPfiiiiS0_iiS0_iii_param_10];
	ld.param.u32 	%r286, [_Z62_cwc_kern_convolutional_backward_propagate_coefficient_defaultILi4ELi4ELi16ELi128ELi8EEviiiiPfiiiiS0_iiS0_iii_param_7];
	ld.param.u32 	%r279, [_Z62_cwc_kern_convolutional_backward_propagate_coefficient_defaultILi4ELi4ELi16ELi128ELi8EEviiiiPfiiiiS0_iiS0_iii_param_6];
	ld.param.u32 	%r271, [_Z62_cwc_kern_convolutional_backward_propagate_coefficient_defaultILi4ELi4ELi16ELi128ELi8EEviiiiPfiiiiS0_iiS0_iii_param_5];
	mul.lo.s32 	%r196, %r294, %r291;
	mul.lo.s32 	%r197, %r196, %r304;
	mul.lo.s32 	%r198, %r279, %r271;
	mul.lo.s32 	%r199, %r198, %r286;
	mul.wide.s32 	%rd72, %r199, 4;
	add.s64 	%rd231, %rd231, %rd72;
	mul.wide.s32 	%rd73, %r197, 4;
	add.s64 	%rd232, %rd232, %rd73;
	add.s32 	%r306, %r306, 1;
	setp.ne.s32 	%p19, %r306, 8;
	@%p19 bra 	$L__BB0_17;
	ld.param.u32 	%r305, [_Z62_cwc_kern_convolutional_backward_propagate_coefficient_defaultILi4ELi4ELi16ELi128ELi8EEviiiiPfiiiiS0_iiS0_iii_param_15];
	ld.param.u32 	%r297, [_Z62_cwc_kern_convolutional_backward_propagate_coefficient_defaultILi4ELi4ELi16ELi128ELi8EEviiiiPfiiiiS0_iiS0_iii_param_14];
	ld.param.u32 	%r296, [_Z62_cwc_kern_convolutional_backward_propagate_coefficient_defaultILi4ELi4ELi16ELi128ELi8EEviiiiPfiiiiS0_iiS0_iii_param_13];
	ld.param.u64 	%rd230, [_Z62_cwc_kern_convolutional_backward_propagate_coefficient_defaultILi4ELi4ELi16ELi128ELi8EEviiiiPfiiiiS0_iiS0_iii_param_12];
	ld.param.u32 	%r289, [_Z62_cwc_kern_convolutional_backward_propagate_coefficient_defaultILi4ELi4ELi16ELi128ELi8EEviiiiPfiiiiS0_iiS0_iii_param_8];
	ld.param.u32 	%r287, [_Z62_cwc_kern_convolutional_backward_propagate_coefficient_defaultILi4ELi4ELi16ELi128ELi8EEviiiiPfiiiiS0_iiS0_iii_param_7];
	mov.u32 	%r200, %tid.y;
	shl.b32 	%r31, %r200, 2;
	mov.u32 	%r201, %tid.x;
	shl.b32 	%r32, %r201, 2;
	cvta.to.global.u64 	%rd7, %rd230;
	mul.lo.s32 	%r202, %r296, %r289;
	mul.lo.s32 	%r203, %r202, %r297;
	mul.lo.s32 	%r33, %r203, %r305;
	mad.lo.s32 	%r204, %r4, %r287, %r9;
	mov.u32 	%r205, %ctaid.y;
	mov.u32 	%r34, %ctaid.x;
	mad.lo.s32 	%r206, %r297, %r205, %r34;
	mad.lo.s32 	%r207, %r206, %r289, %r3;
	mad.lo.s32 	%r208, %r207, %r305, %r10;
	mad.lo.s32 	%r209, %r204, %r33, %r208;
	cvt.s64.s32 	%rd8, %r209;
	mul.lo.s32 	%r35, %r305, %r289;
	setp.ge.s32 	%p20, %r34, %r297;
	@%p20 bra 	$L__BB0_37;
	mad.lo.s32 	%r210, %r31, %r33, %r32;
	cvt.u64.u32 	%rd74, %r210;
	add.s64 	%rd75, %rd74, %rd8;
	shl.b64 	%rd76, %rd75, 2;
	add.s64 	%rd77, %rd7, %rd76;
	st.global.f32 	[%rd77], %f510;
	st.global.f32 	[%rd77+4], %f507;
	st.global.f32 	[%rd77+8], %f504;
	st.global.f32 	[%rd77+12], %f501;
	add.s32 	%r211, %r210, %r33;
	cvt.u64.u32 	%rd78, %r211;
	add.s64 	%rd79, %rd78, %rd8;
	shl.b64 	%rd80, %rd79, 2;
	add.s64 	%rd81, %rd7, %rd80;
	st.global.f32 	[%rd81], %f498;
	add.s32 	%r212, %r211, 1;
	cvt.u64.u32 	%rd82, %r212;
	add.s64 	%rd83, %rd82, %rd8;
	shl.b64 	%rd84, %rd83, 2;
	add.s64 	%rd85, %rd7, %rd84;
	st.global.f32 	[%rd85], %f495;
	add.s32 	%r213, %r211, 2;
	cvt.u64.u32 	%rd86, %r213;
	add.s64 	%rd87, %rd86, %rd8;
	shl.b64 	%rd88, %rd87, 2;
	add.s64 	%rd89, %rd7, %rd88;
	st.global.f32 	[%rd89], %f492;
	add.s32 	%r214, %r211, 3;
	cvt.u64.u32 	%rd90, %r214;
	add.s64 	%rd91, %rd90, %rd8;
	shl.b64 	%rd92, %rd91, 2;
	add.s64 	%rd93, %rd7, %rd92;
	st.global.f32 	[%rd93], %f489;
	add.s32 	%r215, %r211, %r33;
	cvt.u64.u32 	%rd94, %r215;
	add.s64 	%rd95, %rd94, %rd8;
	shl.b64 	%rd96, %rd95, 2;
	add.s64 	%rd97, %rd7, %rd96;
	st.global.f32 	[%rd97], %f486;
	st.global.f32 	[%rd97+4], %f483;
	add.s32 	%r216, %r213, %r33;
	cvt.u64.u32 	%rd98, %r216;
	add.s64 	%rd99, %rd98, %rd8;
	shl.b64 	%rd100, %rd99, 2;
	add.s64 	%rd101, %rd7, %rd100;
	st.global.f32 	[%rd101], %f480;
	st.global.f32 	[%rd101+4], %f477;
	add.s32 	%r217, %r215, %r33;
	cvt.u64.u32 	%rd102, %r217;
	add.s64 	%rd103, %rd102, %rd8;
	shl.b64 	%rd104, %rd103, 2;
	add.s64 	%rd105, %rd7, %rd104;
	st.global.f32 	[%rd105], %f474;
	add.s32 	%r218, %r217, 1;
	cvt.u64.u32 	%rd106, %r218;
	add.s64 	%rd107, %rd106, %rd8;
	shl.b64 	%rd108, %rd107, 2;
	add.s64 	%rd109, %rd7, %rd108;
	st.global.f32 	[%rd109], %f471;
	add.s32 	%r219, %r217, 2;
	cvt.u64.u32 	%rd110, %r219;
	add.s64 	%rd111, %rd110, %rd8;
	shl.b64 	%rd112, %rd111, 2;
	add.s64 	%rd113, %rd7, %rd112;
	st.global.f32 	[%rd113], %f468;
	add.s32 	%r220, %r217, 3;
	cvt.u64.u32 	%rd114, %r220;
	add.s64 	%rd115, %rd114, %rd8;
	shl.b64 	%rd116, %rd115, 2;
	add.s64 	%rd117, %rd7, %rd116;
	st.global.f32 	[%rd117], %f465;
$L__BB0_37:
	ld.param.u32 	%r298, [_Z62_cwc_kern_convolutional_backward_propagate_coefficient_defaultILi4ELi4ELi16ELi128ELi8EEviiiiPfiiiiS0_iiS0_iii_param_14];
	ld.param.u32 	%r260, [_Z62_cwc_kern_convolutional_backward_propagate_coefficient_defaultILi4ELi4ELi16ELi128ELi8EEviiiiPfiiiiS0_iiS0_iii_param_0];
	add.s32 	%r36, %r34, %r260;
	setp.ge.s32 	%p21, %r36, %r298;
	@%p21 bra 	$L__BB0_39;
	ld.param.u32 	%r261, [_Z62_cwc_kern_convolutional_backward_propagate_coefficient_defaultILi4ELi4ELi16ELi128ELi8EEviiiiPfiiiiS0_iiS0_iii_param_0];
	mad.lo.s32 	%r221, %r35, %r261, %r32;
	mad.lo.s32 	%r222, %r31, %r33, %r221;
	cvt.u64.u32 	%rd118, %r222;
	add.s64 	%rd119, %rd118, %rd8;
	shl.b64 	%rd120, %rd119, 2;
	add.s64 	%rd121, %rd7, %rd120;
	st.global.f32 	[%rd121], %f509;
	add.s32 	%r223, %r222, 1;
	cvt.u64.u32 	%rd122, %r223;
	add.s64 	%rd123, %rd122, %rd8;
	shl.b64 	%rd124, %rd123, 2;
	add.s64 	%rd125, %rd7, %rd124;
	st.global.f32 	[%rd125], %f506;
	add.s32 	%r224, %r222, 2;
	cvt.u64.u32 	%rd126, %r224;
	add.s64 	%rd127, %rd126, %rd8;
	shl.b64 	%rd128, %rd127, 2;
	add.s64 	%rd129, %rd7, %rd128;
	st.global.f32 	[%rd129], %f503;
	add.s32 	%r225, %r222, 3;
	cvt.u64.u32 	%rd130, %r225;
	add.s64 	%rd131, %rd130, %rd8;
	shl.b64 	%rd132, %rd131, 2;
	add.s64 	%rd133, %rd7, %rd132;
	st.global.f32 	[%rd133], %f500;
	add.s32 	%r226, %r222, %r33;
	cvt.u64.u32 	%rd134, %r226;
	add.s64 	%rd135, %rd134, %rd8;
	shl.b64 	%rd136, %rd135, 2;
	add.s64 	%rd137, %rd7, %rd136;
	st.global.f32 	[%rd137], %f497;
	add.s32 	%r227, %r223, %r33;
	cvt.u64.u32 	%rd138, %r227;
	add.s64 	%rd139, %rd138, %rd8;
	shl.b64 	%rd140, %rd139, 2;
	add.s64 	%rd141, %rd7, %rd140;
	st.global.f32 	[%rd141], %f494;
	add.s32 	%r228, %r227, 1;
	cvt.u64.u32 	%rd142, %r228;
	add.s64 	%rd143, %rd142, %rd8;
	shl.b64 	%rd144, %rd143, 2;
	add.s64 	%rd145, %rd7, %rd144;
	st.global.f32 	[%rd145], %f491;
	add.s32 	%r229, %r227, 2;
	cvt.u64.u32 	%rd146, %r229;
	add.s64 	%rd147, %rd146, %rd8;
	shl.b64 	%rd148, %rd147, 2;
	add.s64 	%rd149, %rd7, %rd148;
	st.global.f32 	[%rd149], %f488;
	add.s32 	%r230, %r226, %r33;
	cvt.u64.u32 	%rd150, %r230;
	add.s64 	%rd151, %rd150, %rd8;
	shl.b64 	%rd152, %rd151, 2;
	add.s64 	%rd153, %rd7, %rd152;
	st.global.f32 	[%rd153], %f485;
	add.s32 	%r231, %r227, %r33;
	cvt.u64.u32 	%rd154, %r231;
	add.s64 	%rd155, %rd154, %rd8;
	shl.b64 	%rd156, %rd155, 2;
	add.s64 	%rd157, %rd7, %rd156;
	st.global.f32 	[%rd157], %f482;
	add.s32 	%r232, %r231, 1;
	cvt.u64.u32 	%rd158, %r232;
	add.s64 	%rd159, %rd158, %rd8;
	shl.b64 	%rd160, %rd159, 2;
	add.s64 	%rd161, %rd7, %rd160;
	st.global.f32 	[%rd161], %f479;
	add.s32 	%r233, %r231, 2;
	cvt.u64.u32 	%rd162, %r233;
	add.s64 	%rd163, %rd162, %rd8;
	shl.b64 	%rd164, %rd163, 2;
	add.s64 	%rd165, %rd7, %rd164;
	st.global.f32 	[%rd165], %f476;
	add.s32 	%r234, %r230, %r33;
	cvt.u64.u32 	%rd166, %r234;
	add.s64 	%rd167, %rd166, %rd8;
	shl.b64 	%rd168, %rd167, 2;
	add.s64 	%rd169, %rd7, %rd168;
	st.global.f32 	[%rd169], %f473;
	add.s32 	%r235, %r231, %r33;
	cvt.u64.u32 	%rd170, %r235;
	add.s64 	%rd171, %rd170, %rd8;
	shl.b64 	%rd172, %rd171, 2;
	add.s64 	%rd173, %rd7, %rd172;
	st.global.f32 	[%rd173], %f470;
	add.s32 	%r236, %r235, 1;
	cvt.u64.u32 	%rd174, %r236;
	add.s64 	%rd175, %rd174, %rd8;
	shl.b64 	%rd176, %rd175, 2;
	add.s64 	%rd177, %rd7, %rd176;
	st.global.f32 	[%rd177], %f467;
	add.s32 	%r237, %r235, 2;
	cvt.u64.u32 	%rd178, %r237;
	add.s64 	%rd179, %rd178, %rd8;
	shl.b64 	%rd180, %rd179, 2;
	add.s64 	%rd181, %rd7, %rd180;
	st.global.f32 	[%rd181], %f464;
$L__BB0_39:
	ld.param.u32 	%r299, [_Z62_cwc_kern_convolutional_backward_propagate_coefficient_defaultILi4ELi4ELi16ELi128ELi8EEviiiiPfiiiiS0_iiS0_iii_param_14];
	ld.param.u32 	%r262, [_Z62_cwc_kern_convolutional_backward_propagate_coefficient_defaultILi4ELi4ELi16ELi128ELi8EEviiiiPfiiiiS0_iiS0_iii_param_0];
	add.s32 	%r238, %r36, %r262;
	setp.ge.s32 	%p22, %r238, %r299;
	@%p22 bra 	$L__BB0_41;
	ld.param.u32 	%r263, [_Z62_cwc_kern_convolutional_backward_propagate_coefficient_defaultILi4ELi4ELi16ELi128ELi8EEviiiiPfiiiiS0_iiS0_iii_param_0];
	mul.lo.s32 	%r239, %r263, %r35;
	shl.b32 	%r240, %r239, 1;
	add.s32 	%r241, %r240, %r32;
	mad.lo.s32 	%r242, %r31, %r33, %r241;
	cvt.u64.u32 	%rd182, %r242;
	add.s64 	%rd183, %rd182, %rd8;
	shl.b64 	%rd184, %rd183, 2;
	add.s64 	%rd185, %rd7, %rd184;
	st.global.f32 	[%rd185], %f508;
	st.global.f32 	[%rd185+4], %f505;
	add.s32 	%r243, %r242, 2;
	cvt.u64.u32 	%rd186, %r243;
	add.s64 	%rd187, %rd186, %rd8;
	shl.b64 	%rd188, %rd187, 2;
	add.s64 	%rd189, %rd7, %rd188;
	st.global.f32 	[%rd189], %f502;
	st.global.f32 	[%rd189+4], %f499;
	add.s32 	%r244, %r242, %r33;
	cvt.u64.u32 	%rd190, %r244;
	add.s64 	%rd191, %rd190, %rd8;
	shl.b64 	%rd192, %rd191, 2;
	add.s64 	%rd193, %rd7, %rd192;
	st.global.f32 	[%rd193], %f496;
	add.s32 	%r245, %r244, 1;
	cvt.u64.u32 	%rd194, %r245;
	add.s64 	%rd195, %rd194, %rd8;
	shl.b64 	%rd196, %rd195, 2;
	add.s64 	%rd197, %rd7, %rd196;
	st.global.f32 	[%rd197], %f493;
	add.s32 	%r246, %r244, 2;
	cvt.u64.u32 	%rd198, %r246;
	add.s64 	%rd199, %rd198, %rd8;
	shl.b64 	%rd200, %rd199, 2;
	add.s64 	%rd201, %rd7, %rd200;
	st.global.f32 	[%rd201], %f490;
	add.s32 	%r247, %r244, 3;
	cvt.u64.u32 	%rd202, %r247;
	add.s64 	%rd203, %rd202, %rd8;
	shl.b64 	%rd204, %rd203, 2;
	add.s64 	%rd205, %rd7, %rd204;
	st.global.f32 	[%rd205], %f487;
	add.s32 	%r248, %r244, %r33;
	cvt.u64.u32 	%rd206, %r248;
	add.s64 	%rd207, %rd206, %rd8;
	shl.b64 	%rd208, %rd207, 2;
	add.s64 	%rd209, %rd7, %rd208;
	st.global.f32 	[%rd209], %f484;
	st.global.f32 	[%rd209+4], %f481;
	add.s32 	%r249, %r246, %r33;
	cvt.u64.u32 	%rd210, %r249;
	add.s64 	%rd211, %rd210, %rd8;
	shl.b64 	%rd212, %rd211, 2;
	add.s64 	%rd213, %rd7, %rd212;
	st.global.f32 	[%rd213], %f478;
	st.global.f32 	[%rd213+4], %f475;
	add.s32 	%r250, %r248, %r33;
	cvt.u64.u32 	%rd214, %r250;
	add.s64 	%rd215, %rd214, %rd8;
	shl.b64 	%rd216, %rd215, 2;
	add.s64 	%rd217, %rd7, %rd216;
	st.global.f32 	[%rd217], %f472;
	add.s32 	%r251, %r250, 1;
	cvt.u64.u32 	%rd218, %r251;
	add.s64 	%rd219, %rd218, %rd8;
	shl.b64 	%rd220, %rd219, 2;
	add.s64 	%rd221, %rd7, %rd220;
	st.global.f32 	[%rd221], %f469;
	add.s32 	%r252, %r250, 2;
	cvt.u64.u32 	%rd222, %r252;
	add.s64 	%rd223, %rd222, %rd8;
	shl.b64 	%rd224, %rd223, 2;
	add.s64 	%rd225, %rd7, %rd224;
	st.global.f32 	[%rd225], %f466;
	add.s32 	%r253, %r250, 3;
	cvt.u64.u32 	%rd226, %r253;
	add.s64 	%rd227, %rd226, %rd8;
	shl.b64 	%rd228, %rd227, 2;
	add.s64 	%rd229, %rd7, %rd228;
	st.global.f32 	[%rd229], %f463;
$L__BB0_41:
	ret;

}


// ===== COMPILED SASS (sm_100) =====

	.target	sm_100

	.elftype	@"ET_EXEC"


//--------------------- .note.nv.tkinfo           --------------------------
	.section	.note.nv.tkinfo,"",@"SHT_NOTE"
	.sectionflags	@"SHF_NOTE_NV_TKINFO"
	.tkinfo
        /*0018*/ 	.word	0x00000002
        /*0030*/ 	.string	""
        /*0030*/ 	.string	"ptxas"
        /*0030*/ 	.string	"Cuda compilation tools, release 13.0, V13.0.88"
        /*0030*/ 	.string	"Build cuda_13.0.r13.0/compiler.36424714_0"
        /*0030*/ 	.string	"-arch sm_100 -m 64 "



//--------------------- .note.nv.cuinfo           --------------------------
	.section	.note.nv.cuinfo,"",@"SHT_NOTE"
	.sectionflags	@"SHF_NOTE_NV_CUINFO"
        /*0018*/ 	.short	0x0002
        /*001a*/ 	.short	0x0064
        /*001c*/ 	.short	0x0082
	.zero		2


//--------------------- .nv.info                  --------------------------
	.section	.nv.info,"",@"SHT_CUDA_INFO"
	.align	4


	//----- nvinfo : EIATTR_REGCOUNT
	.align		4
        /*0000*/ 	.byte	0x04, 0x2f
        /*0002*/ 	.short	(.L_11 - .L_10)
	.align		4
.L_10:
        /*0004*/ 	.word	index@(_Z62_cwc_kern_convolutional_backward_propagate_coefficient_defaultILi4ELi4ELi16ELi128ELi8EEviiiiPfiiiiS0_iiS0_iii)
        /*0008*/ 	.word	0x0000005d


	//----- nvinfo : EIATTR_FRAME_SIZE
	.align		4
.L_11:
        /*000c*/ 	.byte	0x04, 0x11
        /*000e*/ 	.short	(.L_13 - .L_12)
	.align		4
.L_12:
        /*0010*/ 	.word	index@(_Z62_cwc_kern_convolutional_backward_propagate_coefficient_defaultILi4ELi4ELi16ELi128ELi8EEviiiiPfiiiiS0_iiS0_iii)
        /*0014*/ 	.word	0x00000000


	//----- nvinfo : EIATTR_MIN_STACK_SIZE
	.align		4
.L_13:
        /*0018*/ 	.byte	0x04, 0x12
        /*001a*/ 	.short	(.L_15 - .L_14)
	.align		4
.L_14:
        /*001c*/ 	.word	index@(_Z62_cwc_kern_convolutional_backward_propagate_coefficient_defaultILi4ELi4ELi16ELi128ELi8EEviiiiPfiiiiS0_iiS0_iii)
        /*0020*/ 	.word	0x00000000
.L_15:


//--------------------- .nv.compat                --------------------------
	.section	.nv.compat,"",@"SHT_CUDA_COMPAT_INFO"
	.align	4
        /*0000*/ 	.byte	0x02, 0x09, 0x00, 0x00, 0x02, 0x02, 0x01, 0x00, 0x02, 0x05, 0x05, 0x00, 0x03, 0x07, 0x01, 0x01
        /*0010*/ 	.byte	0x02, 0x03, 0x00, 0x00, 0x02, 0x06, 0x01, 0x00, 0x04, 0x0b, 0x08, 0x00, 0x09, 0x00, 0x00, 0x00
        /*0020*/ 	.byte	0x00, 0x00, 0x00, 0x00


//--------------------- .nv.info._Z62_cwc_kern_convolutional_backward_propagate_coefficient_defaultILi4ELi4ELi16ELi128ELi8EEviiiiPfiiiiS0_iiS0_iii --------------------------
	.section	.nv.info._Z62_cwc_kern_convolutional_backward_propagate_coefficient_defaultILi4ELi4ELi16ELi128ELi8EEviiiiPfiiiiS0_iiS0_iii,"",@"SHT_CUDA_INFO"
	.sectionflags	@""
	.align	4


	//----- nvinfo : EIATTR_CUDA_API_VERSION
	.align		4
        /*0000*/ 	.byte	0x04, 0x37
        /*0002*/ 	.short	(.L_17 - .L_16)
.L_16:
        /*0004*/ 	.word	0x00000082


	//----- nvinfo : EIATTR_KPARAM_INFO
	.align		4
.L_17:
        /*0008*/ 	.byte	0x04, 0x17
        /*000a*/ 	.short	(.L_19 - .L_18)
.L_18:
        /*000c*/ 	.word	0x00000000
        /*0010*/ 	.short	0x000f
        /*0012*/ 	.short	0x0048
        /*0014*/ 	.byte	0x00, 0xf0, 0x11, 0x00


	//----- nvinfo : EIATTR_KPARAM_INFO
	.align		4
.L_19:
        /*0018*/ 	.byte	0x04, 0x17
        /*001a*/ 	.short	(.L_21 - .L_20)
.L_20:
        /*001c*/ 	.word	0x00000000
        /*0020*/ 	.short	0x000e
        /*0022*/ 	.short	0x0044
        /*0024*/ 	.byte	0x00, 0xf0, 0x11, 0x00


	//----- nvinfo : EIATTR_KPARAM_INFO
	.align		4
.L_21:
        /*0028*/ 	.byte	0x04, 0x17
        /*002a*/ 	.short	(.L_23 - .L_22)
.L_22:
        /*002c*/ 	.word	0x00000000
        /*0030*/ 	.short	0x000d
        /*0032*/ 	.short	0x0040
        /*0034*/ 	.byte	0x00, 0xf0, 0x11, 0x00


	//----- nvinfo : EIATTR_KPARAM_INFO
	.align		4
.L_23:
        /*0038*/ 	.byte	0x04, 0x17
        /*003a*/ 	.short	(.L_25 - .L_24)
.L_24:
        /*003c*/ 	.word	0x00000000
        /*0040*/ 	.short	0x000c
        /*0042*/ 	.short	0x0038
        /*0044*/ 	.byte	0x00, 0xf5, 0x21, 0x00


	//----- nvinfo : EIATTR_KPARAM_INFO
	.align		4
.L_25:
        /*0048*/ 	.byte	0x04, 0x17
        /*004a*/ 	.short	(.L_27 - .L_26)
.L_26:
        /*004c*/ 	.word	0x00000000
        /*0050*/ 	.short	0x000b
        /*0052*/ 	.short	0x0034
        /*0054*/ 	.byte	0x00, 0xf0, 0x11, 0x00


	//----- nvinfo : EIATTR_KPARAM_INFO
	.align		4
.L_27:
        /*0058*/ 	.byte	0x04, 0x17
        /*005a*/ 	.short	(.L_29 - .L_28)
.L_28:
        /*005c*/ 	.word	0x00000000
        /*0060*/ 	.short	0x000a
        /*0062*/ 	.short	0x0030
        /*0064*/ 	.byte	0x00, 0xf0, 0x11, 0x00


	//----- nvinfo : EIATTR_KPARAM_INFO
	.align		4
.L_29:
        /*0068*/ 	.byte	0x04, 0x17
        /*006a*/ 	.short	(.L_31 - .L_30)
.L_30:
        /*006c*/ 	.word	0x00000000
        /*0070*/ 	.short	0x0009
        /*0072*/ 	.short	0x0028
        /*0074*/ 	.byte	0x00, 0xf5, 0x21, 0x00


	//----- nvinfo : EIATTR_KPARAM_INFO
	.align		4
.L_31:
        /*0078*/ 	.byte	0x04, 0x17
        /*007a*/ 	.short	(.L_33 - .L_32)
.L_32:
        /*007c*/ 	.word	0x00000000
        /*0080*/ 	.short	0x0008
        /*0082*/ 	.short	0x0024
        /*0084*/ 	.byte	0x00, 0xf0, 0x11, 0x00


	//----- nvinfo : EIATTR_KPARAM_INFO
	.align		4
.L_33:
        /*0088*/ 	.byte	0x04, 0x17
        /*008a*/ 	.short	(.L_35 - .L_34)
.L_34:
        /*008c*/ 	.word	0x00000000
        /*0090*/ 	.short	0x0007
        /*0092*/ 	.short	0x0020
        /*0094*/ 	.byte	0x00, 0xf0, 0x11, 0x00


	//----- nvinfo : EIATTR_KPARAM_INFO
	.align		4
.L_35:
        /*0098*/ 	.byte	0x04, 0x17
        /*009a*/ 	.short	(.L_37 - .L_36)
.L_36:
        /*009c*/ 	.word	0x00000000
        /*00a0*/ 	.short	0x0006
        /*00a2*/ 	.short	0x001c
        /*00a4*/ 	.byte	0x00, 0xf0, 0x11, 0x00


	//----- nvinfo : EIATTR_KPARAM_INFO
	.align		4
.L_37:
        /*00a8*/ 	.byte	0x04, 0x17
        /*00aa*/ 	.short	(.L_39 - .L_38)
.L_38:
        /*00ac*/ 	.word	0x00000000
        /*00b0*/ 	.short	0x0005
        /*00b2*/ 	.short	0x0018
        /*00b4*/ 	.byte	0x00, 0xf0, 0x11, 0x00


	//----- nvinfo : EIATTR_KPARAM_INFO
	.align		4
.L_39:
        /*00b8*/ 	.byte	0x04, 0x17
        /*00ba*/ 	.short	(.L_41 - .L_40)
.L_40:
        /*00bc*/ 	.word	0x00000000
        /*00c0*/ 	.short	0x0004
        /*00c2*/ 	.short	0x0010
        /*00c4*/ 	.byte	0x00, 0xf5, 0x21, 0x00


	//----- nvinfo : EIATTR_KPARAM_INFO
	.align		4
.L_41:
        /*00c8*/ 	.byte	0x04, 0x17
        /*00ca*/ 	.short	(.L_43 - .L_42)
.L_42:
        /*00cc*/ 	.word	0x00000000
        /*00d0*/ 	.short	0x0003
        /*00d2*/ 	.short	0x000c
        /*00d4*/ 	.byte	0x00, 0xf0, 0x11, 0x00


	//----- nvinfo : EIATTR_KPARAM_INFO
	.align		4
.L_43:
        /*00d8*/ 	.byte	0x04, 0x17
        /*00da*/ 	.short	(.L_45 - .L_44)
.L_44:
        /*00dc*/ 	.word	0x00000000
        /*00e0*/ 	.short	0x0002
        /*00e2*/ 	.short	0x0008
        /*00e4*/ 	.byte	0x00, 0xf0, 0x11, 0x00


	//----- nvinfo : EIATTR_KPARAM_INFO
	.align		4
.L_45:
        /*00e8*/ 	.byte	0x04, 0x17
        /*00ea*/ 	.short	(.L_47 - .L_46)
.L_46:
        /*00ec*/ 	.word	0x00000000
        /*00f0*/ 	.short	0x0001
        /*00f2*/ 	.short	0x0004
        /*00f4*/ 	.byte	0x00, 0xf0, 0x11, 0x00


	//----- nvinfo : EIATTR_KPARAM_INFO
	.align		4
.L_47:
        /*00f8*/ 	.byte	0x04, 0x17
        /*00fa*/ 	.short	(.L_49 - .L_48)
.L_48:
        /*00fc*/ 	.word	0x00000000
        /*0100*/ 	.short	0x0000
        /*0102*/ 	.short	0x0000
        /*0104*/ 	.byte	0x00, 0xf0, 0x11, 0x00


	//----- nvinfo : EIATTR_SPARSE_MMA_MASK
	.align		4
.L_49:
        /*0108*/ 	.byte	0x03, 0x50
        /*010a*/ 	.short	0x0000


	//----- nvinfo : EIATTR_MAXREG_COUNT
	.align		4
        /*010c*/ 	.byte	0x03, 0x1b
        /*010e*/ 	.short	0x00ff


	//----- nvinfo : EIATTR_NUM_BARRIERS
	.align		4
        /*0110*/ 	.byte	0x02, 0x4c
        /*0112*/ 	.byte	0x01
	.zero		1


	//----- nvinfo : EIATTR_EXTERNS
	.align		4
        /*0114*/ 	.byte	0x04, 0x0f
        /*0116*/ 	.short	(.L_51 - .L_50)


	//   ....[0]....
	.align		4
.L_50:
        /*0118*/ 	.word	index@(__assertfail)


	//----- nvinfo : EIATTR_MERCURY_ISA_VERSION
	.align		4
.L_51:
        /*011c*/ 	.byte	0x03, 0x5f
        /*011e*/ 	.short	0x0101


	//----- nvinfo : EIATTR_VRC_CTA_INIT_COUNT
	.align		4
        /*0120*/ 	.byte	0x02, 0x4a
	.zero		1
	.zero		1


	//----- nvinfo : EIATTR_SYSCALL_OFFSETS
	.align		4
        /*0124*/ 	.byte	0x04, 0x46
        /*0126*/ 	.short	(.L_53 - .L_52)


	//   ....[0]....
.L_52:
        /*0128*/ 	.word	0x00000140


	//   ....[1]....
        /*012c*/ 	.word	0x00000280


	//   ....[2]....
        /*0130*/ 	.word	0x00000420


	//   ....[3]....
        /*0134*/ 	.word	0x00000560


	//   ....[4]....
        /*0138*/ 	.word	0x000006b0


	//   ....[5]....
        /*013c*/ 	.word	0x000007d0


	//   ....[6]....
        /*0140*/ 	.word	0x000008f0


	//   ....[7]....
        /*0144*/ 	.word	0x00000a20


	//----- nvinfo : EIATTR_EXIT_INSTR_OFFSETS
	.align		4
.L_53:
        /*0148*/ 	.byte	0x04, 0x1c
        /*014a*/ 	.short	(.L_55 - .L_54)


	//   ....[0]....
.L_54:
        /*014c*/ 	.word	0x00002e30


	//   ....[1]....
        /*0150*/ 	.word	0x00003330


	//----- nvinfo : EIATTR_CRS_STACK_SIZE
	.align		4
.L_55:
        /*0154*/ 	.byte	0x04, 0x1e
        /*0156*/ 	.short	(.L_57 - .L_56)
.L_56:
        /*0158*/ 	.word	0x00000000


	//----- nvinfo : EIATTR_CBANK_PARAM_SIZE
	.align		4
.L_57:
        /*015c*/ 	.byte	0x03, 0x19
        /*015e*/ 	.short	0x004c


	//----- nvinfo : EIATTR_PARAM_CBANK
	.align		4
        /*0160*/ 	.byte	0x04, 0x0a
        /*0162*/ 	.short	(.L_59 - .L_58)
	.align		4
.L_58:
        /*0164*/ 	.word	index@(.nv.constant0._Z62_cwc_kern_convolutional_backward_propagate_coefficient_defaultILi4ELi4ELi16ELi128ELi8EEviiiiPfiiiiS0_iiS0_iii)
        /*0168*/ 	.short	0x0380
        /*016a*/ 	.short	0x004c


	//----- nvinfo : EIATTR_SW_WAR
	.align		4
.L_59:
        /*016c*/ 	.byte	0x04, 0x36
        /*016e*/ 	.short	(.L_61 - .L_60)
.L_60:
        /*0170*/ 	.word	0x00000008
.L_61:


//--------------------- .nv.callgraph             --------------------------
	.section	.nv.callgraph,"",@"SHT_CUDA_CALLGRAPH"
	.align	4
	.sectionentsize	8
	.align		4
        /*0000*/ 	.word	0x00000000
	.align		4
        /*0004*/ 	.word	0xffffffff
	.align		4
        /*0008*/ 	.word	index@(_Z62_cwc_kern_convolutional_backward_propagate_coefficient_defaultILi4ELi4ELi16ELi128ELi8EEviiiiPfiiiiS0_iiS0_iii)
	.align		4
        /*000c*/ 	.word	index@(__assertfail)
	.align		4
        /*0010*/ 	.word	0x00000000
	.align		4
        /*0014*/ 	.word	0xfffffffe
	.align		4
        /*0018*/ 	.word	0x00000000
	.align		4
        /*001c*/ 	.word	0xfffffffd
	.align		4
        /*0020*/ 	.word	0x00000000
	.align		4
        /*0024*/ 	.word	0xfffffffc


//--------------------- .nv.constant4             --------------------------
	.section	.nv.constant4,"a",@progbits
	.align	8
	.align		8
.nv.constant4:
        /*0000*/ 	.dword	__assertfail
	.align		8
        /*0008*/ 	.dword	__unnamed_1
	.align		8
        /*0010*/ 	.dword	$str
	.align		8
        /*0018*/ 	.dword	$str$1
	.align		8
        /*0020*/ 	.dword	$str$2
	.align		8
        /*0028*/ 	.dword	$str$3
	.align		8
        /*0030*/ 	.dword	$str$4
	.align		8
        /*0038*/ 	.dword	$str$5
	.align		8
        /*0040*/ 	.dword	$str$6
	.align		8
        /*0048*/ 	.dword	$str$7
	.align		8
        /*0050*/ 	.dword	$str$8


//--------------------- .text._Z62_cwc_kern_convolutional_backward_propagate_coefficient_defaultILi4ELi4ELi16ELi128ELi8EEviiiiPfiiiiS0_iiS0_iii --------------------------
	.section	.text._Z62_cwc_kern_convolutional_backward_propagate_coefficient_defaultILi4ELi4ELi16ELi128ELi8EEviiiiPfiiiiS0_iiS0_iii,"ax",@progbits
	.align	128
.text._Z62_cwc_kern_convolutional_backward_propagate_coefficient_defaultILi4ELi4ELi16ELi128ELi8EEviiiiPfiiiiS0_iiS0_iii:
        .type           _Z62_cwc_kern_convolutional_backward_propagate_coefficient_defaultILi4ELi4ELi16ELi128ELi8EEviiiiPfiiiiS0_iiS0_iii,@function
        .size           _Z62_cwc_kern_convolutional_backward_propagate_coefficient_defaultILi4ELi4ELi16ELi128ELi8EEviiiiPfiiiiS0_iiS0_iii,(.L_x_22 - _Z62_cwc_kern_convolutional_backward_propagate_coefficient_defaultILi4ELi4ELi16ELi128ELi8EEviiiiPfiiiiS0_iiS0_iii)
        .other          _Z62_cwc_kern_convolutional_backward_propagate_coefficient_defaultILi4ELi4ELi16ELi128ELi8EEviiiiPfiiiiS0_iiS0_iii,@"STO_CUDA_ENTRY STV_DEFAULT"
_Z62_cwc_kern_convolutional_backward_propagate_coefficient_defaultILi4ELi4ELi16ELi128ELi8EEviiiiPfiiiiS0_iiS0_iii:
[----:B------:R-:W0:Y:S01]  /*0000*/  LDC R1, c[0x0][0x37c] ;  /* 0x0000df00ff017b82 */ /* 0x000e220000000800 */
[----:B------:R-:W1:Y:S01]  /*0010*/  LDCU UR4, c[0x0][0x370] ;  /* 0x00006e00ff0477ac */ /* 0x000e620008000800 */
[----:B------:R-:W1:Y:S02]  /*0020*/  LDCU UR5, c[0x0][0x380] ;  /* 0x00007000ff0577ac */ /* 0x000e640008000800 */
[----:B-1----:R-:W-:-:S09]  /*0030*/  UISETP.NE.AND UP0, UPT, UR4, UR5, UPT ;  /* 0x000000050400728c */ /* 0x002fd2000bf05270 */
[----:B------:R-:W-:Y:S05]  /*0040*/  BRA.U !UP0, `(.L_x_0) ;  /* 0x0000000108407547 */ /* 0x000fea000b800000 */
[----:B------:R-:W-:Y:S01]  /*0050*/  MOV R0, 0x0 ;  /* 0x0000000000007802 */ /* 0x000fe20000000f00 */
[----:B------:R-:W1:Y:S01]  /*0060*/  LDCU.64 UR4, c[0x4][0x10] ;  /* 0x01000200ff0477ac */ /* 0x000e620008000a00 */
[----:B------:R-:W-:Y:S02]  /*0070*/  HFMA2 R12, -RZ, RZ, 0, 5.9604644775390625e-08 ;  /* 0x00000001ff0c7431 */ /* 0x000fe400000001ff */
[----:B------:R-:W-:Y:S01]  /*0080*/  IMAD.MOV.U32 R8, RZ, RZ, 0xb ;  /* 0x0000000bff087424 */ /* 0x000fe200078e00ff */
[----:B------:R2:W3:Y:S01]  /*0090*/  LDC.64 R2, c[0x4][R0] ;  /* 0x0100000000027b82 */ /* 0x0004e20000000a00 */
[----:B------:R-:W4:Y:S01]  /*00a0*/  LDCU.64 UR6, c[0x4][0x18] ;  /* 0x01000300ff0677ac */ /* 0x000f220008000a00 */
[----:B------:R-:W-:Y:S01]  /*00b0*/  IMAD.MOV.U32 R13, RZ, RZ, RZ ;  /* 0x000000ffff0d7224 */ /* 0x000fe200078e00ff */
[----:B------:R-:W5:Y:S01]  /*00c0*/  LDCU.64 UR8, c[0x4][0x8] ;  /* 0x01000100ff0877ac */ /* 0x000f620008000a00 */
[----:B-1----:R-:W-:Y:S02]  /*00d0*/  IMAD.U32 R4, RZ, RZ, UR4 ;  /* 0x00000004ff047e24 */ /* 0x002fe4000f8e00ff */
[----:B------:R-:W-:-:S02]  /*00e0*/  IMAD.U32 R5, RZ, RZ, UR5 ;  /* 0x00000005ff057e24 */ /* 0x000fc4000f8e00ff */
[----:B----4-:R-:W-:Y:S01]  /*00f0*/  IMAD.U32 R6, RZ, RZ, UR6 ;  /* 0x00000006ff067e24 */ /* 0x010fe2000f8e00ff */
[----:B------:R-:W-:Y:S01]  /*0100*/  MOV R7, UR7 ;  /* 0x0000000700077c02 */ /* 0x000fe20008000f00 */
[----:B-----5:R-:W-:Y:S02]  /*0110*/  IMAD.U32 R10, RZ, RZ, UR8 ;  /* 0x00000008ff0a7e24 */ /* 0x020fe4000f8e00ff */
[----:B--2---:R-:W-:-:S07]  /*0120*/  IMAD.U32 R11, RZ, RZ, UR9 ;  /* 0x00000009ff0b7e24 */ /* 0x004fce000f8e00ff */
[----:B------:R-:W-:-:S07]  /*0130*/  LEPC R20, `(.L_x_0) ;  /* 0x000000001014794e */ /* 0x000fce0000000000 */
[----:B0--3--:R-:W-:Y:S05]  /*0140*/  CALL.ABS.NOINC R2 ;  /* 0x0000000002007343 */ /* 0x009fea0003c00000 */
.L_x_0:
[----:B------:R-:W1:Y:S01]  /*0150*/  LDCU UR4, c[0x0][0x374] ;  /* 0x00006e80ff0477ac */ /* 0x000e620008000800 */
[----:B------:R-:W1:Y:S02]  /*0160*/  LDCU UR5, c[0x0][0x3c0] ;  /* 0x00007800ff0577ac */ /* 0x000e640008000800 */
[----:B-1----:R-:W-:-:S09]  /*0170*/  UISETP.NE.AND UP0, UPT, UR4, UR5, UPT ;  /* 0x000000050400728c */ /* 0x002fd2000bf05270 */
[----:B------:R-:W-:Y:S05]  /*0180*/  BRA.U !UP0, `(.L_x_1) ;  /* 0x0000000108407547 */ /* 0x000fea000b800000 */
[----:B------:R-:W-:Y:S01]  /*0190*/  MOV R0, 0x0 ;  /* 0x0000000000007802 */ /* 0x000fe20000000f00 */
[----:B------:R-:W1:Y:S01]  /*01a0*/  LDCU.64 UR4, c[0x4][0x20] ;  /* 0x01000400ff0477ac */ /* 0x000e620008000a00 */
[----:B------:R-:W-:Y:S02]  /*01b0*/  HFMA2 R8, -RZ, RZ, 0, 7.152557373046875e-07 ;  /* 0x0000000cff087431 */ /* 0x000fe400000001ff */
[----:B------:R-:W-:Y:S01]  /*01c0*/  IMAD.MOV.U32 R12, RZ, RZ, 0x1 ;  /* 0x00000001ff0c7424 */ /* 0x000fe200078e00ff */
[----:B------:R2:W3:Y:S01]  /*01d0*/  LDC.64 R2, c[0x4][R0] ;  /* 0x0100000000027b82 */ /* 0x0004e20000000a00 */
[----:B------:R-:W4:Y:S01]  /*01e0*/  LDCU.64 UR6, c[0x4][0x18] ;  /* 0x01000300ff0677ac */ /* 0x000f220008000a00 */
[----:B------:R-:W-:Y:S01]  /*01f0*/  IMAD.MOV.U32 R13, RZ, RZ, RZ ;  /* 0x000000ffff0d7224 */ /* 0x000fe200078e00ff */
[----:B------:R-:W5:Y:S01]  /*0200*/  LDCU.64 UR8, c[0x4][0x8] ;  /* 0x01000100ff0877ac */ /* 0x000f620008000a00 */
[----:B-1----:R-:W-:Y:S02]  /*0210*/  IMAD.U32 R4, RZ, RZ, UR4 ;  /* 0x00000004ff047e24 */ /* 0x002fe4000f8e00ff */
[----:B------:R-:W-:Y:S01]  /*0220*/  IMAD.U32 R5, RZ, RZ, UR5 ;  /* 0x00000005ff057e24 */ /* 0x000fe2000f8e00ff */
[----:B----4-:R-:W-:Y:S01]  /*0230*/  MOV R6, UR6 ;  /* 0x0000000600067c02 */ /* 0x010fe20008000f00 */
[----:B------:R-:W-:-:S02]  /*0240*/  IMAD.U32 R7, RZ, RZ, UR7 ;  /* 0x00000007ff077e24 */ /* 0x000fc4000f8e00ff */
[----:B-----5:R-:W-:Y:S02]  /*0250*/  IMAD.U32 R10, RZ, RZ, UR8 ;  /* 0x00000008ff0a7e24 */ /* 0x020fe4000f8e00ff */
[----:B--2---:R-:W-:-:S07]  /*0260*/  IMAD.U32 R11, RZ, RZ, UR9 ;  /* 0x00000009ff0b7e24 */ /* 0x004fce000f8e00ff */
[----:B------:R-:W-:-:S07]  /*0270*/  LEPC R20, `(.L_x_1) ;  /* 0x000000001014794e */ /* 0x000fce0000000000 */
[----:B0--3--:R-:W-:Y:S05]  /*0280*/  CALL.ABS.NOINC R2 ;  /* 0x0000000002007343 */ /* 0x009fea0003c00000 */
.L_x_1:
[----:B------:R-:W1:Y:S01]  /*0290*/  LDCU UR7, c[0x0][0x388] ;  /* 0x00007100ff0777ac */ /* 0x000e620008000800 */
[----:B------:R-:W1:Y:S01]  /*02a0*/  LDCU.64 UR4, c[0x0][0x3a0] ;  /* 0x00007400ff0477ac */ /* 0x000e620008000a00 */
[----:B------:R-:W2:Y:S01]  /*02b0*/  LDCU UR6, c[0x0][0x378] ;  /* 0x00006f00ff0677ac */ /* 0x000ea20008000800 */
[----:B------:R-:W3:Y:S01]  /*02c0*/  LDCU UR8, c[0x0][0x3c8] ;  /* 0x00007900ff0877ac */ /* 0x000ee20008000800 */
[----:B-1----:R-:W-:-:S04]  /*02d0*/  UIMAD UR4, UR4, UR7, URZ ;  /* 0x00000007040472a4 */ /* 0x002fc8000f8e02ff */
[----:B------:R-:W-:Y:S02]  /*02e0*/  UIMAD UR5, UR4, UR5, URZ ;  /* 0x00000005040572a4 */ /* 0x000fe4000f8e02ff */
[----:B--2---:R-:W-:Y:S02]  /*02f0*/  USHF.L.U32 UR4, UR6, 0xe, URZ ;  /* 0x0000000e06047899 */ /* 0x004fe400080006ff */
[----:B---3--:R-:W-:-:S04]  /*0300*/  UIMAD UR5, UR5, UR8, URZ ;  /* 0x00000008050572a4 */ /* 0x008fc8000f8e02ff */
[----:B------:R-:W-:-:S09]  /*0310*/  UISETP.NE.AND UP0, UPT, UR4, UR5, UPT ;  /* 0x000000050400728c */ /* 0x000fd2000bf05270 */
[----:B------:R-:W-:Y:S05]  /*0320*/  BRA.U !UP0, `(.L_x_2) ;  /* 0x0000000108407547 */ /* 0x000fea000b800000 */
[----:B------:R-:W-:Y:S01]  /*0330*/  MOV R0, 0x0 ;  /* 0x0000000000007802 */ /* 0x000fe20000000f00 */
[----:B------:R-:W1:Y:S01]  /*0340*/  LDCU.64 UR4, c[0x4][0x28] ;  /* 0x01000500ff0477ac */ /* 0x000e620008000a00 */
[----:B------:R-:W-:Y:S02]  /*0350*/  IMAD.MOV.U32 R8, RZ, RZ, 0xd ;  /* 0x0000000dff087424 */ /* 0x000fe400078e00ff */
[----:B------:R2:W3:Y:S01]  /*0360*/  LDC.64 R2, c[0x4][R0] ;  /* 0x0100000000027b82 */ /* 0x0004e20000000a00 */
[----:B------:R-:W4:Y:S01]  /*0370*/  LDCU.64 UR6, c[0x4][0x18] ;  /* 0x01000300ff0677ac */ /* 0x000f220008000a00 */
[----:B------:R-:W-:Y:S02]  /*0380*/  IMAD.MOV.U32 R12, RZ, RZ, 0x1 ;  /* 0x00000001ff0c7424 */ /* 0x000fe400078e00ff */
[----:B------:R-:W-:Y:S01]  /*0390*/  IMAD.MOV.U32 R13, RZ, RZ, RZ ;  /* 0x000000ffff0d7224 */ /* 0x000fe200078e00ff */
[----:B------:R-:W5:Y:S01]  /*03a0*/  LDCU.64 UR8, c[0x4][0x8] ;  /* 0x01000100ff0877ac */ /* 0x000f620008000a00 */
[----:B-1----:R-:W-:Y:S01]  /*03b0*/  IMAD.U32 R4, RZ, RZ, UR4 ;  /* 0x00000004ff047e24 */ /* 0x002fe2000f8e00ff */
[----:B------:R-:W-:Y:S01]  /*03c0*/  MOV R5, UR5 ;  /* 0x0000000500057c02 */ /* 0x000fe20008000f00 */
[----:B----4-:R-:W-:-:S02]  /*03d0*/  IMAD.U32 R6, RZ, RZ, UR6 ;  /* 0x00000006ff067e24 */ /* 0x010fc4000f8e00ff */
[----:B------:R-:W-:Y:S02]  /*03e0*/  IMAD.U32 R7, RZ, RZ, UR7 ;  /* 0x00000007ff077e24 */ /* 0x000fe4000f8e00ff */
[----:B-----5:R-:W-:Y:S01]  /*03f0*/  IMAD.U32 R10, RZ, RZ, UR8 ;  /* 0x00000008ff0a7e24 */ /* 0x020fe2000f8e00ff */
[----:B--2---:R-:W-:-:S07]  /*0400*/  MOV R11, UR9 ;  /* 0x00000009000b7c02 */ /* 0x004fce0008000f00 */
[----:B------:R-:W-:-:S07]  /*0410*/  LEPC R20, `(.L_x_2) ;  /* 0x000000001014794e */ /* 0x000fce0000000000 */
[----:B0--3--:R-:W-:Y:S05]  /*0420*/  CALL.ABS.NOINC R2 ;  /* 0x0000000002007343 */ /* 0x009fea0003c00000 */
.L_x_2:
[----:B------:R-:W1:Y:S02]  /*0430*/  LDCU.64 UR6, c[0x0][0x388] ;  /* 0x00007100ff0677ac */ /* 0x000e640008000a00 */
[----:B-1----:R-:W-:-:S04]  /*0440*/  USHF.L.U32 UR4, UR7, 0x3, URZ ;  /* 0x0000000307047899 */ /* 0x002fc800080006ff */
[----:B------:R-:W-:-:S09]  /*0450*/  UISETP.NE.AND UP0, UPT, UR4, UR6, UPT ;  /* 0x000000060400728c */ /* 0x000fd2000bf05270 */
[----:B------:R-:W-:Y:S05]  /*0460*/  BRA.U !UP0, `(.L_x_3) ;  /* 0x0000000108407547 */ /* 0x000fea000b800000 */
[----:B------:R-:W-:Y:S01]  /*0470*/  MOV R0, 0x0 ;  /* 0x0000000000007802 */ /* 0x000fe20000000f00 */
[----:B------:R-:W1:Y:S01]  /*0480*/  LDCU.64 UR4, c[0x4][0x30] ;  /* 0x01000600ff0477ac */ /* 0x000e620008000a00 */
[----:B------:R-:W-:Y:S02]  /*0490*/  HFMA2 R13, -RZ, RZ, 0, 0 ;  /* 0x00000000ff0d7431 */ /* 0x000fe400000001ff */
[----:B------:R-:W-:Y:S01]  /*04a0*/  IMAD.MOV.U32 R8, RZ, RZ, 0xe ;  /* 0x0000000eff087424 */ /* 0x000fe200078e00ff */
[----:B------:R2:W3:Y:S01]  /*04b0*/  LDC.64 R2, c[0x4][R0] ;  /* 0x0100000000027b82 */ /* 0x0004e20000000a00 */
[----:B------:R-:W4:Y:S01]  /*04c0*/  LDCU.64 UR6, c[0x4][0x18] ;  /* 0x01000300ff0677ac */ /* 0x000f220008000a00 */
[----:B------:R-:W-:Y:S01]  /*04d0*/  IMAD.MOV.U32 R12, RZ, RZ, 0x1 ;  /* 0x00000001ff0c7424 */ /* 0x000fe200078e00ff */
[----:B------:R-:W5:Y:S01]  /*04e0*/  LDCU.64 UR8, c[0x4][0x8] ;  /* 0x01000100ff0877ac */ /* 0x000f620008000a00 */
[----:B-1----:R-:W-:Y:S01]  /*04f0*/  MOV R4, UR4 ;  /* 0x0000000400047c02 */ /* 0x002fe20008000f00 */
[----:B------:R-:W-:-:S02]  /*0500*/  IMAD.U32 R5, RZ, RZ, UR5 ;  /* 0x00000005ff057e24 */ /* 0x000fc4000f8e00ff */
[----:B----4-:R-:W-:Y:S02]  /*0510*/  IMAD.U32 R6, RZ, RZ, UR6 ;  /* 0x00000006ff067e24 */ /* 0x010fe4000f8e00ff */
[----:B------:R-:W-:Y:S01]  /*0520*/  IMAD.U32 R7, RZ, RZ, UR7 ;  /* 0x00000007ff077e24 */ /* 0x000fe2000f8e00ff */
[----:B-----5:R-:W-:Y:S01]  /*0530*/  MOV R10, UR8 ;  /* 0x00000008000a7c02 */ /* 0x020fe20008000f00 */
[----:B--2---:R-:W-:-:S07]  /*0540*/  IMAD.U32 R11, RZ, RZ, UR9 ;  /* 0x00000009ff0b7e24 */ /* 0x004fce000f8e00ff */
[----:B------:R-:W-:-:S07]  /*0550*/  LEPC R20, `(.L_x_3) ;  /* 0x000000001014794e */ /* 0x000fce0000000000 */
[----:B0--3--:R-:W-:Y:S05]  /*0560*/  CALL.ABS.NOINC R2 ;  /* 0x0000000002007343 */ /* 0x009fea0003c00000 */
.L_x_3:
[----:B------:R-:W1:Y:S01]  /*0570*/  LDCU UR4, c[0x0][0x360] ;  /* 0x00006c00ff0477ac */ /* 0x000e620008000800 */
[----:B------:R-:W2:Y:S01]  /*0580*/  LDC R17, c[0x0][0x364] ;  /* 0x0000d900ff117b82 */ /* 0x000ea20000000800 */
[----:B-1----:R-:W-:Y:S02]  /*0590*/  UISETP.NE.AND UP0, UPT, UR4, 0x20, UPT ;  /* 0x000000200400788c */ /* 0x002fe4000bf05270 */
[----:B--2---:R-:W-:-:S07]  /*05a0*/  IMAD R16, R17, UR4, RZ ;  /* 0x0000000411107c24 */ /* 0x004fce000f8e02ff */
        /* <DEDUP_REMOVED lines=17> */
.L_x_4:
[----:B------:R-:W-:-:S13]  /*06c0*/  ISETP.NE.AND P0, PT, R17, 0x4, PT ;  /* 0x000000041100780c */ /* 0x000fda0003f05270 */
[----:B------:R-:W-:Y:S05]  /*06d0*/  @!P0 BRA `(.L_x_5) ;  /* 0x0000000000408947 */ /* 0x000fea0003800000 */
[----:B------:R-:W-:Y:S01]  /*06e0*/  MOV R0, 0x0 ;  /* 0x0000000000007802 */ /* 0x000fe20000000f00 */
[----:B------:R-:W1:Y:S01]  /*06f0*/  LDCU.64 UR4, c[0x4][0x40] ;  /* 0x01000800ff0477ac */ /* 0x000e620008000a00 */
[----:B------:R-:W-:Y:S02]  /*0700*/  HFMA2 R8, -RZ, RZ, 0, 1.251697540283203125e-06 ;  /* 0x00000015ff087431 */ /* 0x000fe400000001ff */
        /* <DEDUP_REMOVED lines=13> */
.L_x_5:
[----:B------:R-:W-:-:S13]  /*07e0*/  ISETP.GT.U32.AND P0, PT, R16, 0xf, PT ;  /* 0x0000000f1000780c */ /* 0x000fda0003f04070 */
[----:B------:R-:W-:Y:S05]  /*07f0*/  @P0 BRA `(.L_x_6) ;  /* 0x0000000000440947 */ /* 0x000fea0003800000 */
        /* <DEDUP_REMOVED lines=16> */
.L_x_7:
[----:B------:R-:W-:Y:S05]  /*0900*/  BRA `(.L_x_8) ;  /* 0x0000000000087947 */ /* 0x000fea0003800000 */
.L_x_6:
[----:B------:R-:W-:-:S13]  /*0910*/  ISETP.GT.U32.AND P0, PT, R16, 0x7f, PT ;  /* 0x0000007f1000780c */ /* 0x000fda0003f04070 */
[----:B------:R-:W-:Y:S05]  /*0920*/  @P0 BRA `(.L_x_9) ;  /* 0x0000000000400947 */ /* 0x000fea0003800000 */
.L_x_8:
        /* <DEDUP_REMOVED lines=16> */
.L_x_9:
[----:B------:R-:W1:Y:S01]  /*0a30*/  LDCU UR10, c[0x0][0x3a0] ;  /* 0x00007400ff0a77ac */ /* 0x000e620008000800 */
[----:B------:R-:W2:Y:S01]  /*0a40*/  S2R R10, SR_CTAID.Z ;  /* 0x00000000000a7919 */ /* 0x000ea20000002700 */
[----:B------:R-:W3:Y:S01]  /*0a50*/  LDC.64 R2, c[0x0][0x380] ;  /* 0x0000e000ff027b82 */ /* 0x000ee20000000a00 */
[----:B------:R-:W4:Y:S01]  /*0a60*/  LDCU UR7, c[0x0][0x3c8] ;  /* 0x00007900ff0777ac */ /* 0x000f220008000800 */
[----:B------:R-:W5:Y:S01]  /*0a70*/  S2R R64, SR_CTAID.X ;  /* 0x0000000000407919 */ /* 0x000f620000002500 */
[----:B------:R-:W0:Y:S05]  /*0a80*/  LDCU UR6, c[0x0][0x38c] ;  /* 0x00007180ff0677ac */ /* 0x000e2a0008000800 */
[----:B------:R-:W2:Y:S01]  /*0a90*/  S2UR UR8, SR_CTAID.Y ;  /* 0x00000000000879c3 */ /* 0x000ea20000002600 */
[----:B------:R-:W2:Y:S01]  /*0aa0*/  LDCU UR9, c[0x0][0x39c] ;  /* 0x00007380ff0977ac */ /* 0x000ea20008000800 */
[----:B-1----:R-:W-:-:S06]  /*0ab0*/  USHF.R.S32.HI UR4, URZ, 0x1f, UR10 ;  /* 0x0000001fff047899 */ /* 0x002fcc000801140a */
[----:B------:R-:W1:Y:S01]  /*0ac0*/  LDC R17, c[0x0][0x398] ;  /* 0x0000e600ff117b82 */ /* 0x000e620000000800 */
[----:B----4-:R-:W-:Y:S02]  /*0ad0*/  USHF.R.S32.HI UR5, URZ, 0x1f, UR7 ;  /* 0x0000001fff057899 */ /* 0x010fe40008011407 */
[----:B------:R-:W-:Y:S02]  /*0ae0*/  ULEA.HI UR4, UR4, UR10, URZ, 0x4 ;  /* 0x0000000a04047291 */ /* 0x000fe4000f8f20ff */
[----:B------:R-:W-:Y:S01]  /*0af0*/  ULEA.HI UR5, UR5, UR7, URZ, 0x7 ;  /* 0x0000000705057291 */ /* 0x000fe2000f8f38ff */
[----:B---3--:R-:W-:Y:S01]  /*0b00*/  IABS R14, R2 ;  /* 0x00000002000e7213 */ /* 0x008fe20000000000 */
[----:B------:R-:W-:Y:S01]  /*0b10*/  USHF.R.S32.HI UR4, URZ, 0x4, UR4 ;  /* 0x00000004ff047899 */ /* 0x000fe20008011404 */
[----:B------:R-:W3:Y:S01]  /*0b20*/  LDC.64 R28, c[0x0][0x390] ;  /* 0x0000e400ff1c7b82 */ /* 0x000ee20000000a00 */
[----:B------:R-:W-:-:S04]  /*0b30*/  USHF.R.S32.HI UR5, URZ, 0x7, UR5 ;  /* 0x00000007ff057899 */ /* 0x000fc80008011405 */
[----:B------:R-:W-:-:S03]  /*0b40*/  UIMAD UR5, UR4, UR5, URZ ;  /* 0x00000005040572a4 */ /* 0x000fc6000f8e02ff */
[----:B------:R-:W-:Y:S01]  /*0b50*/  I2F.U32.RP R9, UR4 ;  /* 0x0000000400097d06 */ /* 0x000fe20008209000 */
[----:B0-----:R-:W-:Y:S01]  /*0b60*/  UIMAD UR6, UR5, UR6, URZ ;  /* 0x00000006050672a4 */ /* 0x001fe2000f8e02ff */
[-C--:B-----5:R-:W-:Y:S02]  /*0b70*/  VIADDMNMX R76, R64, -R3.reuse, RZ, !PT ;  /* 0x80000003404c7246 */ /* 0x0a0fe400078001ff */
[----:B------:R-:W-:Y:S02]  /*0b80*/  IADD3 R13, PT, PT, RZ, -UR5, RZ ;  /* 0x80000005ff0d7c10 */ /* 0x000fe4000fffe0ff */
[----:B------:R-:W-:Y:S01]  /*0b90*/  LOP3.LUT R82, RZ, UR5, RZ, 0x33, !PT ;  /* 0x00000005ff527c12 */ /* 0x000fe2000f8e33ff */
[----:B------:R-:W-:Y:S01]  /*0ba0*/  IMAD R11, RZ, RZ, -UR6 ;  /* 0x80000006ff0b7e24 */ /* 0x000fe2000f8e02ff */
[----:B------:R-:W0:Y:S01]  /*0bb0*/  I2F.U32.RP R8, UR5 ;  /* 0x0000000500087d06 */ /* 0x000e220008209000 */
[----:B------:R-:W-:-:S07]  /*0bc0*/  IADD3 R80, PT, PT, R76, R3, -R64 ;  /* 0x000000034c507210 */ /* 0x000fce0007ffe840 */
[----:B------:R-:W4:Y:S08]  /*0bd0*/  I2F.U32.RP R0, UR6 ;  /* 0x0000000600007d06 */ /* 0x000f300008209000 */
[----:B0-----:R-:W0:Y:S08]  /*0be0*/  MUFU.RCP R8, R8 ;  /* 0x0000000800087308 */ /* 0x001e300000001000 */
[----:B----4-:R-:W4:Y:S08]  /*0bf0*/  MUFU.RCP R0, R0 ;  /* 0x0000000000007308 */ /* 0x010f300000001000 */
[----:B------:R-:W-:Y:S01]  /*0c00*/  MUFU.RCP R9, R9 ;  /* 0x0000000900097308 */ /* 0x000fe20000001000 */
[----:B0-----:R-:W-:-:S07]  /*0c10*/  VIADD R6, R8, 0xffffffe ;  /* 0x0ffffffe08067836 */ /* 0x001fce0000000000 */
[----:B------:R0:W-:Y:S01]  /*0c20*/  F2I.FTZ.U32.TRUNC.NTZ R7, R6 ;  /* 0x0000000600077305 */ /* 0x0001e2000021f000 */
[----:B----4-:R-:W-:-:S07]  /*0c30*/  VIADD R4, R0, 0xffffffe ;  /* 0x0ffffffe00047836 */ /* 0x010fce0000000000 */
[----:B------:R4:W5:Y:S01]  /*0c40*/  F2I.FTZ.U32.TRUNC.NTZ R5, R4 ;  /* 0x0000000400057305 */ /* 0x000962000021f000 */
[----:B0-----:R-:W-:Y:S02]  /*0c50*/  IMAD.MOV.U32 R6, RZ, RZ, RZ ;  /* 0x000000ffff067224 */ /* 0x001fe400078e00ff */
[----:B----4-:R-:W-:Y:S02]  /*0c60*/  IMAD.MOV.U32 R4, RZ, RZ, RZ ;  /* 0x000000ffff047224 */ /* 0x010fe400078e00ff */
[----:B-----5:R-:W-:-:S04]  /*0c70*/  IMAD R11, R11, R5, RZ ;  /* 0x000000050b0b7224 */ /* 0x020fc800078e02ff */
[----:B------:R-:W-:-:S04]  /*0c80*/  IMAD.HI.U32 R5, R5, R11, R4 ;  /* 0x0000000b05057227 */ /* 0x000fc800078e0004 */
[----:B------:R-:W-:Y:S02]  /*0c90*/  IMAD R11, R13, R7, RZ ;  /* 0x000000070d0b7224 */ /* 0x000fe400078e02ff */
[----:B--2---:R-:W-:-:S04]  /*0ca0*/  IMAD.HI.U32 R81, R5, R10, RZ ;  /* 0x0000000a05517227 */ /* 0x004fc800078e00ff */
[----:B------:R-:W-:Y:S02]  /*0cb0*/  IMAD.HI.U32 R7, R7, R11, R6 ;  /* 0x0000000b07077227 */ /* 0x000fe400078e0006 */
[----:B------:R-:W0:Y:S02]  /*0cc0*/  I2F.RP R6, R14 ;  /* 0x0000000e00067306 */ /* 0x000e240000209400 */
[----:B------:R-:W-:Y:S02]  /*0cd0*/  IMAD.MOV R5, RZ, RZ, -R81 ;  /* 0x000000ffff057224 */ /* 0x000fe400078e0a51 */
[----:B------:R-:W-:-:S04]  /*0ce0*/  IMAD.HI.U32 R4, R7, R10, RZ ;  /* 0x0000000a07047227 */ /* 0x000fc800078e00ff */
[--C-:B------:R-:W-:Y:S01]  /*0cf0*/  IMAD R0, R5, UR6, R10.reuse ;  /* 0x0000000605007c24 */ /* 0x100fe2000f8e020a */
[----:B------:R-:W-:Y:S01]  /*0d00*/  IADD3 R5, PT, PT, -R4, RZ, RZ ;  /* 0x000000ff04057210 */ /* 0x000fe20007ffe1ff */
[----:B------:R-:W-:Y:S02]  /*0d10*/  VIADD R4, R9, 0xffffffe ;  /* 0x0ffffffe09047836 */ /* 0x000fe40000000000 */
[----:B------:R-:W-:Y:S01]  /*0d20*/  IMAD R11, RZ, RZ, -UR4 ;  /* 0x80000004ff0b7e24 */ /* 0x000fe2000f8e02ff */
[----:B------:R-:W-:Y:S01]  /*0d30*/  ISETP.GE.U32.AND P0, PT, R0, UR6, PT ;  /* 0x0000000600007c0c */ /* 0x000fe2000bf06070 */
[----:B------:R-:W-:Y:S01]  /*0d40*/  IMAD R9, R5, UR5, R10 ;  /* 0x0000000505097c24 */ /* 0x000fe2000f8e020a */
[----:B0-----:R-:W-:Y:S04]  /*0d50*/  MUFU.RCP R6, R6 ;  /* 0x0000000600067308 */ /* 0x001fe80000001000 */
[----:B------:R-:W-:-:S04]  /*0d60*/  ISETP.GE.U32.AND P2, PT, R9, UR5, PT ;  /* 0x0000000509007c0c */ /* 0x000fc8000bf46070 */
[----:B------:R0:W2:Y:S03]  /*0d70*/  F2I.FTZ.U32.TRUNC.NTZ R5, R4 ;  /* 0x0000000400057305 */ /* 0x0000a6000021f000 */
[----:B------:R-:W-:Y:S02]  /*0d80*/  @P0 VIADD R0, R0, -UR6 ;  /* 0x8000000600000c36 */ /* 0x000fe40008000000 */
[----:B------:R-:W-:-:S03]  /*0d90*/  @P0 VIADD R81, R81, 0x1 ;  /* 0x0000000151510836 */ /* 0x000fc60000000000 */
[----:B------:R-:W-:Y:S01]  /*0da0*/  ISETP.GE.U32.AND P1, PT, R0, UR6, PT ;  /* 0x0000000600007c0c */ /* 0x000fe2000bf26070 */
[----:B0-----:R-:W-:Y:S01]  /*0db0*/  IMAD.MOV.U32 R4, RZ, RZ, RZ ;  /* 0x000000ffff047224 */ /* 0x001fe200078e00ff */
[----:B------:R-:W-:Y:S02]  /*0dc0*/  @P2 IADD3 R9, PT, PT, R9, -UR5, RZ ;  /* 0x8000000509092c10 */ /* 0x000fe4000fffe0ff */
[----:B------:R-:W-:Y:S02]  /*0dd0*/  ISETP.NE.U32.AND P2, PT, RZ, UR6, PT ;  /* 0x00000006ff007c0c */ /* 0x000fe4000bf45070 */
[----:B------:R-:W-:Y:S01]  /*0de0*/  ISETP.GE.U32.AND P3, PT, R9, UR5, PT ;  /* 0x0000000509007c0c */ /* 0x000fe2000bf66070 */
[----:B--2---:R-:W-:-:S04]  /*0df0*/  IMAD R11, R11, R5, RZ ;  /* 0x000000050b0b7224 */ /* 0x004fc800078e02ff */
[----:B------:R-:W-:Y:S02]  /*0e00*/  IMAD.HI.U32 R4, R5, R11, R4 ;  /* 0x0000000b05047227 */ /* 0x000fe400078e0004 */
[----:B------:R-:W-:Y:S02]  /*0e10*/  @P1 IADD3 R81, PT, PT, R81, 0x1, RZ ;  /* 0x0000000151511810 */ /* 0x000fe40007ffe0ff */
[----:B------:R-:W-:Y:S01]  /*0e20*/  VIADD R5, R6, 0xffffffe ;  /* 0x0ffffffe06057836 */ /* 0x000fe20000000000 */
[----:B------:R-:W-:Y:S01]  /*0e30*/  ISETP.NE.U32.AND P1, PT, RZ, UR5, PT ;  /* 0x00000005ff007c0c */ /* 0x000fe2000bf25070 */
[----:B------:R-:W-:Y:S01]  /*0e40*/  IMAD.HI.U32 R0, R4, R10, RZ ;  /* 0x0000000a04007227 */ /* 0x000fe200078e00ff */
[----:B------:R-:W-:-:S03]  /*0e50*/  @!P2 LOP3.LUT R81, RZ, UR6, RZ, 0x33, !PT ;  /* 0x00000006ff51ac12 */ /* 0x000fc6000f8e33ff */
[----:B------:R-:W-:Y:S01]  /*0e60*/  @P3 VIADD R9, R9, -UR5 ;  /* 0x8000000509093c36 */ /* 0x000fe20008000000 */
[----:B------:R-:W0:Y:S01]  /*0e70*/  F2I.FTZ.U32.TRUNC.NTZ R5, R5 ;  /* 0x0000000500057305 */ /* 0x000e22000021f000 */
[----:B------:R-:W-:Y:S02]  /*0e80*/  IMAD.MOV R11, RZ, RZ, -R81 ;  /* 0x000000ffff0b7224 */ /* 0x000fe400078e0a51 */
[----:B------:R-:W-:Y:S01]  /*0e90*/  IMAD.MOV R13, RZ, RZ, -R0 ;  /* 0x000000ffff0d7224 */ /* 0x000fe200078e0a00 */
[----:B------:R-:W-:Y:S01]  /*0ea0*/  SEL R9, R82, R9, !P1 ;  /* 0x0000000952097207 */ /* 0x000fe20004800000 */
[--C-:B------:R-:W-:Y:S01]  /*0eb0*/  IMAD R0, R11, UR6, R10.reuse ;  /* 0x000000060b007c24 */ /* 0x100fe2000f8e020a */
[----:B------:R-:W-:Y:S01]  /*0ec0*/  ULOP3.LUT UR6, URZ, UR8, URZ, 0x33, !UPT ;  /* 0x00000008ff067292 */ /* 0x000fe2000f8e33ff */
[----:B------:R-:W-:Y:S02]  /*0ed0*/  IMAD R8, R13, UR4, R10 ;  /* 0x000000040d087c24 */ /* 0x000fe4000f8e020a */
[----:B------:R-:W-:Y:S01]  /*0ee0*/  IMAD.HI.U32 R6, R4, R9, RZ ;  /* 0x0000000904067227 */ /* 0x000fe200078e00ff */
[----:B------:R-:W-:-:S02]  /*0ef0*/  LOP3.LUT R4, RZ, R64, RZ, 0x33, !PT ;  /* 0x00000040ff047212 */ /* 0x000fc400078e33ff */
[----:B------:R-:W-:Y:S01]  /*0f00*/  ISETP.GE.U32.AND P2, PT, R8, UR4, PT ;  /* 0x0000000408007c0c */ /* 0x000fe2000bf46070 */
[----:B------:R-:W-:Y:S01]  /*0f10*/  IMAD.MOV R10, RZ, RZ, -R6 ;  /* 0x000000ffff0a7224 */ /* 0x000fe200078e0a06 */
[----:B------:R-:W-:Y:S01]  /*0f20*/  IADD3 R4, PT, PT, R3, R4, R2 ;  /* 0x0000000403047210 */ /* 0x000fe20007ffe002 */
[----:B------:R-:W-:Y:S01]  /*0f30*/  IMAD.HI.U32 R7, R7, R0, RZ ;  /* 0x0000000007077227 */ /* 0x000fe200078e00ff */
[----:B0-----:R-:W-:-:S03]  /*0f40*/  IADD3 R15, PT, PT, RZ, -R5, RZ ;  /* 0x80000005ff0f7210 */ /* 0x001fc60007ffe0ff */
[----:B------:R-:W-:Y:S01]  /*0f50*/  IMAD R9, R10, UR4, R9 ;  /* 0x000000040a097c24 */ /* 0x000fe2000f8e0209 */
[----:B------:R-:W-:Y:S01]  /*0f60*/  IADD3 R10, PT, PT, R3, UR6, R2 ;  /* 0x00000006030a7c10 */ /* 0x000fe2000fffe002 */
[----:B------:R-:W-:Y:S01]  /*0f70*/  IMAD.MOV R11, RZ, RZ, -R7 ;  /* 0x000000ffff0b7224 */ /* 0x000fe200078e0a07 */
[----:B------:R-:W0:Y:S01]  /*0f80*/  LDCU UR6, c[0x0][0x3b0] ;  /* 0x00007600ff0677ac */ /* 0x000e220008000800 */
[----:B------:R-:W-:Y:S01]  /*0f90*/  IMAD R15, R15, R14, RZ ;  /* 0x0000000e0f0f7224 */ /* 0x000fe200078e02ff */
[----:B------:R-:W-:Y:S01]  /*0fa0*/  ISETP.GE.U32.AND P0, PT, R9, UR4, PT ;  /* 0x0000000409007c0c */ /* 0x000fe2000bf06070 */
[----:B------:R-:W-:Y:S01]  /*0fb0*/  IMAD R0, R11, UR5, R0 ;  /* 0x000000050b007c24 */ /* 0x000fe2000f8e0200 */
[----:B-1----:R-:W-:Y:S01]  /*0fc0*/  IADD3 R13, PT, PT, R10, R17, RZ ;  /* 0x000000110a0d7210 */ /* 0x002fe20007ffe0ff */
[----:B------:R-:W-:Y:S01]  /*0fd0*/  VIADD R11, R4, UR9 ;  /* 0x00000009040b7c36 */ /* 0x000fe20008000000 */
[----:B------:R-:W-:Y:S01]  /*0fe0*/  @P2 IADD3 R8, PT, PT, R8, -UR4, RZ ;  /* 0x8000000408082c10 */ /* 0x000fe2000fffe0ff */
[----:B------:R-:W-:Y:S01]  /*0ff0*/  IMAD.MOV.U32 R4, RZ, RZ, RZ ;  /* 0x000000ffff047224 */ /* 0x000fe200078e00ff */
[----:B------:R-:W-:-:S02]  /*1000*/  ISETP.GE.U32.AND P6, PT, R0, UR5, PT ;  /* 0x0000000500007c0c */ /* 0x000fc4000bfc6070 */
[----:B------:R-:W-:Y:S01]  /*1010*/  ISETP.GE.U32.AND P3, PT, R8, UR4, PT ;  /* 0x0000000408007c0c */ /* 0x000fe2000bf66070 */
[----:B------:R-:W-:Y:S01]  /*1020*/  IMAD.HI.U32 R4, R5, R15, R4 ;  /* 0x0000000f05047227 */ /* 0x000fe200078e0004 */
[----:B------:R-:W-:Y:S02]  /*1030*/  IABS R5, R11 ;  /* 0x0000000b00057213 */ /* 0x000fe40000000000 */
[----:B------:R-:W-:Y:S01]  /*1040*/  IABS R15, R13 ;  /* 0x0000000d000f7213 */ /* 0x000fe20000000000 */
[----:B------:R-:W-:Y:S01]  /*1050*/  @P0 VIADD R9, R9, -UR4 ;  /* 0x8000000409090c36 */ /* 0x000fe20008000000 */
[-C--:B------:R-:W-:Y:S01]  /*1060*/  LOP3.LUT R13, R13, R2.reuse, RZ, 0x3c, !PT ;  /* 0x000000020d0d7212 */ /* 0x080fe200078e3cff */
[C---:B------:R-:W-:Y:S01]  /*1070*/  IMAD.HI.U32 R12, R4.reuse, R5, RZ ;  /* 0x00000005040c7227 */ /* 0x040fe200078e00ff */
[----:B------:R-:W-:Y:S02]  /*1080*/  LOP3.LUT R11, R11, R2, RZ, 0x3c, !PT ;  /* 0x000000020b0b7212 */ /* 0x000fe400078e3cff */
[----:B------:R-:W-:Y:S01]  /*1090*/  ISETP.GE.U32.AND P2, PT, R9, UR4, PT ;  /* 0x0000000409007c0c */ /* 0x000fe2000bf46070 */
[----:B------:R-:W-:Y:S01]  /*10a0*/  IMAD.HI.U32 R4, R4, R15, RZ ;  /* 0x0000000f04047227 */ /* 0x000fe200078e00ff */
[----:B------:R-:W-:-:S03]  /*10b0*/  @P6 IADD3 R7, PT, PT, R7, 0x1, RZ ;  /* 0x0000000107076810 */ /* 0x000fc60007ffe0ff */
[----:B------:R-:W-:Y:S02]  /*10c0*/  @P6 VIADD R0, R0, -UR5 ;  /* 0x8000000500006c36 */ /* 0x000fe40008000000 */
[----:B------:R-:W-:Y:S02]  /*10d0*/  IMAD.MOV R9, RZ, RZ, -R4 ;  /* 0x000000ffff097224 */ /* 0x000fe400078e0a04 */
[----:B------:R-:W-:Y:S01]  /*10e0*/  IMAD.MOV R10, RZ, RZ, -R12 ;  /* 0x000000ffff0a7224 */ /* 0x000fe200078e0a0c */
[----:B------:R-:W-:Y:S01]  /*10f0*/  ISETP.GE.U32.AND P4, PT, R0, UR5, PT ;  /* 0x0000000500007c0c */ /* 0x000fe2000bf86070 */
[C---:B------:R-:W-:Y:S01]  /*1100*/  IMAD R9, R14.reuse, R9, R15 ;  /* 0x000000090e097224 */ /* 0x040fe200078e020f */
[----:B------:R-:W0:Y:S01]  /*1110*/  LDCU UR5, c[0x0][0x3b4] ;  /* 0x00007680ff0577ac */ /* 0x000e220008000800 */
[C---:B------:R-:W-:Y:S01]  /*1120*/  IMAD R0, R14.reuse, R10, R5 ;  /* 0x0000000a0e007224 */ /* 0x040fe200078e0205 */
[----:B------:R-:W-:Y:S01]  /*1130*/  LOP3.LUT R5, RZ, UR4, RZ, 0x33, !PT ;  /* 0x00000004ff057c12 */ /* 0x000fe2000f8e33ff */
[----:B------:R-:W1:Y:S01]  /*1140*/  LDC R10, c[0x0][0x388] ;  /* 0x0000e200ff0a7b82 */ /* 0x000e620000000800 */
[----:B------:R-:W-:Y:S01]  /*1150*/  ISETP.GT.U32.AND P6, PT, R14, R9, PT ;  /* 0x000000090e00720c */ /* 0x000fe20003fc4070 */
[----:B------:R-:W-:Y:S01]  /*1160*/  @P0 VIADD R6, R6, 0x1 ;  /* 0x0000000106060836 */ /* 0x000fe20000000000 */
[----:B------:R-:W-:Y:S01]  /*1170*/  ISETP.GT.U32.AND P5, PT, R14, R0, PT ;  /* 0x000000000e00720c */ /* 0x000fe20003fa4070 */
[----:B------:R-:W-:Y:S01]  /*1180*/  @P3 VIADD R8, R8, -UR4 ;  /* 0x8000000408083c36 */ /* 0x000fe20008000000 */
[----:B------:R-:W-:-:S02]  /*1190*/  ISETP.NE.U32.AND P0, PT, RZ, UR4, PT ;  /* 0x00000004ff007c0c */ /* 0x000fc4000bf05070 */
[----:B------:R-:W-:Y:S01]  /*11a0*/  @P2 IADD3 R6, PT, PT, R6, 0x1, RZ ;  /* 0x0000000106062810 */ /* 0x000fe20007ffe0ff */
[----:B------:R-:W-:Y:S01]  /*11b0*/  @P4 VIADD R7, R7, 0x1 ;  /* 0x0000000107074836 */ /* 0x000fe20000000000 */
[C---:B------:R-:W-:Y:S02]  /*11c0*/  SEL R79, R5.reuse, R8, !P0 ;  /* 0x00000008054f7207 */ /* 0x040fe40004000000 */
[----:B------:R-:W-:Y:S02]  /*11d0*/  SEL R77, R5, R6, !P0 ;  /* 0x00000006054d7207 */ /* 0x000fe40004000000 */
[----:B------:R-:W-:Y:S01]  /*11e0*/  SEL R82, R82, R7, !P1 ;  /* 0x0000000752527207 */ /* 0x000fe20004800000 */
[----:B------:R-:W-:Y:S01]  /*11f0*/  IMAD.MOV R7, RZ, RZ, -R3 ;  /* 0x000000ffff077224 */ /* 0x000fe200078e0a03 */
[-C--:B------:R-:W-:Y:S01]  /*1200*/  @!P6 IADD3 R9, PT, PT, R9, -R14.reuse, RZ ;  /* 0x8000000e0909e210 */ /* 0x080fe20007ffe0ff */
[----:B------:R-:W-:Y:S01]  /*1210*/  @!P5 IMAD.IADD R0, R0, 0x1, -R14 ;  /* 0x000000010000d824 */ /* 0x000fe200078e0a0e */
[----:B------:R-:W-:Y:S01]  /*1220*/  ISETP.GE.AND P4, PT, R13, RZ, PT ;  /* 0x000000ff0d00720c */ /* 0x000fe20003f86270 */
[----:B------:R-:W-:Y:S01]  /*1230*/  IMAD.SHL.U32 R6, R82, 0x8, RZ ;  /* 0x0000000852067824 */ /* 0x000fe200078e00ff */
[-C--:B------:R-:W-:Y:S01]  /*1240*/  ISETP.GE.U32.AND P2, PT, R9, R14.reuse, PT ;  /* 0x0000000e0900720c */ /* 0x080fe20003f46070 */
[----:B------:R-:W-:Y:S01]  /*1250*/  @!P5 VIADD R12, R12, 0x1 ;  /* 0x000000010c0cd836 */ /* 0x000fe20000000000 */
[----:B------:R-:W-:Y:S01]  /*1260*/  ISETP.GE.U32.AND P0, PT, R0, R14, PT ;  /* 0x0000000e0000720c */ /* 0x000fe20003f06070 */
[----:B0-----:R-:W-:Y:S01]  /*1270*/  UIMAD UR4, UR5, UR6, URZ ;  /* 0x00000006050472a4 */ /* 0x001fe2000f8e02ff */
[----:B------:R-:W-:Y:S01]  /*1280*/  ISETP.GE.AND P3, PT, R11, RZ, PT ;  /* 0x000000ff0b00720c */ /* 0x000fe20003f66270 */
[----:B-1----:R-:W-:Y:S01]  /*1290*/  IMAD R6, R81, R10, R6 ;  /* 0x0000000a51067224 */ /* 0x002fe200078e0206 */
[----:B------:R-:W-:Y:S01]  /*12a0*/  @!P6 IADD3 R4, PT, PT, R4, 0x1, RZ ;  /* 0x000000010404e810 */ /* 0x000fe20007ffe0ff */
[----:B------:R-:W0:Y:S01]  /*12b0*/  LDC.64 R10, c[0x0][0x3a8] ;  /* 0x0000ea00ff0a7b82 */ /* 0x000e220000000a00 */
[----:B------:R-:W-:Y:S01]  /*12c0*/  ISETP.NE.AND P1, PT, R2, RZ, PT ;  /* 0x000000ff0200720c */ /* 0x000fe20003f25270 */
[----:B------:R-:W-:Y:S01]  /*12d0*/  IMAD R0, R6, R17, UR8 ;  /* 0x0000000806007e24 */ /* 0x000fe2000f8e0211 */
[----:B------:R-:W-:Y:S01]  /*12e0*/  LOP3.LUT R5, RZ, R2, RZ, 0x33, !PT ;  /* 0x00000002ff057212 */ /* 0x000fe200078e33ff */
[----:B------:R-:W-:Y:S01]  /*12f0*/  IMAD.SHL.U32 R79, R79, 0x10, RZ ;  /* 0x000000104f4f7824 */ /* 0x000fe200078e00ff */
[----:B------:R-:W-:Y:S01]  /*1300*/  UIMAD UR4, UR4, UR7, URZ ;  /* 0x00000007040472a4 */ /* 0x000fe2000f8e02ff */
[----:B------:R-:W-:Y:S01]  /*1310*/  @P2 IADD3 R4, PT, PT, R4, 0x1, RZ ;  /* 0x0000000104042810 */ /* 0x000fe20007ffe0ff */
[----:B------:R-:W-:-:S02]  /*1320*/  IMAD R0, R0, UR9, R64 ;  /* 0x0000000900007c24 */ /* 0x000fc4000f8e0240 */
[----:B------:R-:W-:Y:S01]  /*1330*/  @P0 VIADD R12, R12, 0x1 ;  /* 0x000000010c0c0836 */ /* 0x000fe20000000000 */
[----:B------:R-:W-:Y:S01]  /*1340*/  @!P4 IADD3 R4, PT, PT, -R4, RZ, RZ ;  /* 0x000000ff0404c210 */ /* 0x000fe20007ffe1ff */
[----:B------:R-:W-:Y:S02]  /*1350*/  IMAD.SHL.U32 R77, R77, 0x80, RZ ;  /* 0x000000804d4d7824 */ /* 0x000fe400078e00ff */
[----:B------:R-:W-:Y:S01]  /*1360*/  @!P3 IMAD.MOV R12, RZ, RZ, -R12 ;  /* 0x000000ffff0cb224 */ /* 0x000fe200078e0a0c */
[C---:B------:R-:W-:Y:S01]  /*1370*/  SEL R78, R5.reuse, R4, !P1 ;  /* 0x00000004054e7207 */ /* 0x040fe20004800000 */
[----:B------:R-:W-:Y:S02]  /*1380*/  IMAD.MOV.U32 R4, RZ, RZ, R7 ;  /* 0x000000ffff047224 */ /* 0x000fe400078e0007 */
[----:B------:R-:W-:Y:S01]  /*1390*/  IMAD R7, R6, UR4, R77 ;  /* 0x0000000406077c24 */ /* 0x000fe2000f8e024d */
[----:B------:R-:W-:Y:S01]  /*13a0*/  SEL R73, R5, R12, !P1 ;  /* 0x0000000c05497207 */ /* 0x000fe20004800000 */
[----:B------:R-:W-:Y:S01]  /*13b0*/  IMAD R5, R0, UR10, R79 ;  /* 0x0000000a00057c24 */ /* 0x000fe2000f8e024f */
[----:B------:R-:W-:-:S02]  /*13c0*/  VIADDMNMX R0, R4, UR8, RZ, !PT ;  /* 0x0000000804007c46 */ /* 0x000fc4000f8001ff */
[----:B------:R-:W-:Y:S01]  /*13d0*/  VIMNMX R73, PT, PT, R73, UR5, PT ;  /* 0x0000000549497c48 */ /* 0x000fe2000bfe0100 */
[----:B---3--:R-:W-:Y:S01]  /*13e0*/  IMAD.WIDE R28, R5, 0x4, R28 ;  /* 0x00000004051c7825 */ /* 0x008fe200078e021c */
[----:B------:R-:W-:Y:S02]  /*13f0*/  IADD3 R75, PT, PT, R0, -UR8, R3 ;  /* 0x80000008004b7c10 */ /* 0x000fe4000fffe003 */
[----:B------:R-:W-:Y:S01]  /*1400*/  VIMNMX R78, PT, PT, R78, UR6, PT ;  /* 0x000000064e4e7c48 */ /* 0x000fe2000bfe0100 */
[----:B------:R-:W-:Y:S05]  /*1410*/  WARPSYNC.ALL ;  /* 0x0000000000007948 */ /* 0x000fea0003800000 */
[----:B0-----:R-:W-:Y:S01]  /*1420*/  IMAD.WIDE R10, R7, 0x4, R10 ;  /* 0x00000004070a7825 */ /* 0x001fe200078e020a */
[----:B------:R-:W-:Y:S01]  /*1430*/  BAR.SYNC.DEFER_BLOCKING 0x0 ;  /* 0x0000000000007b1d */ /* 0x000fe20000010000 */
[----:B------:R-:W-:-:S02]  /*1440*/  IADD3 R76, PT, PT, -R64, R3, R76 ;  /* 0x00000003404c7210 */ /* 0x000fc40007ffe14c */
[----:B------:R-:W-:Y:S02]  /*1450*/  CS2R R30, SRZ ;  /* 0x00000000001e7805 */ /* 0x000fe4000001ff00 */
[----:B------:R-:W-:Y:S01]  /*1460*/  CS2R R46, SRZ ;  /* 0x00000000002e7805 */ /* 0x000fe2000001ff00 */
[----:B------:R-:W-:Y:S01]  /*1470*/  IMAD.MOV.U32 R0, RZ, RZ, RZ ;  /* 0x000000ffff007224 */ /* 0x000fe200078e00ff */
[----:B------:R-:W-:Y:S02]  /*1480*/  IADD3 R65, PT, PT, R76, 0x2, RZ ;  /* 0x000000024c417810 */ /* 0x000fe40007ffe0ff */
[----:B------:R-:W-:Y:S02]  /*1490*/  CS2R R8, SRZ ;  /* 0x0000000000087805 */ /* 0x000fe4000001ff00 */
[----:B------:R-:W-:Y:S02]  /*14a0*/  CS2R R44, SRZ ;  /* 0x00000000002c7805 */ /* 0x000fe4000001ff00 */
[----:B------:R-:W-:-:S02]  /*14b0*/  CS2R R32, SRZ ;  /* 0x0000000000207805 */ /* 0x000fc4000001ff00 */
[----:B------:R-:W-:Y:S01]  /*14c0*/  CS2R R48, SRZ ;  /* 0x0000000000307805 */ /* 0x000fe2000001ff00 */
[CC--:B------:R-:W-:Y:S01]  /*14d0*/  IMAD R64, R65.reuse, R2.reuse, R64 ;  /* 0x0000000241407224 */ /* 0x0c0fe200078e0240 */
[----:B------:R-:W-:Y:S01]  /*14e0*/  CS2R R4, SRZ ;  /* 0x0000000000047805 */ /* 0x000fe2000001ff00 */
[--C-:B------:R-:W-:Y:S01]  /*14f0*/  IMAD R65, R65, R2, -R3.reuse ;  /* 0x0000000241417224 */ /* 0x100fe200078e0a03 */
[----:B------:R-:W-:Y:S01]  /*1500*/  CS2R R34, SRZ ;  /* 0x0000000000227805 */ /* 0x000fe2000001ff00 */
[----:B------:R-:W-:Y:S01]  /*1510*/  IMAD.IADD R64, R64, 0x1, -R3 ;  /* 0x0000000140407824 */ /* 0x000fe200078e0a03 */
[----:B------:R-:W-:Y:S02]  /*1520*/  CS2R R2, SRZ ;  /* 0x0000000000027805 */ /* 0x000fe4000001ff00 */
[----:B------:R-:W-:Y:S02]  /*1530*/  CS2R R50, SRZ ;  /* 0x0000000000327805 */ /* 0x000fe4000001ff00 */
[----:B------:R-:W-:-:S02]  /*1540*/  CS2R R6, SRZ ;  /* 0x0000000000067805 */ /* 0x000fc4000001ff00 */
[----:B------:R-:W-:Y:S02]  /*1550*/  CS2R R36, SRZ ;  /* 0x0000000000247805 */ /* 0x000fe4000001ff00 */
[----:B------:R-:W-:Y:S02]  /*1560*/  CS2R R52, SRZ ;  /* 0x0000000000347805 */ /* 0x000fe4000001ff00 */
[----:B------:R-:W-:Y:S02]  /*1570*/  CS2R R38, SRZ ;  /* 0x0000000000267805 */ /* 0x000fe4000001ff00 */
[----:B------:R-:W-:Y:S02]  /*1580*/  CS2R R54, SRZ ;  /* 0x0000000000367805 */ /* 0x000fe4000001ff00 */
[----:B------:R-:W-:Y:S02]  /*1590*/  CS2R R66, SRZ ;  /* 0x0000000000427805 */ /* 0x000fe4000001ff00 */
[----:B------:R-:W-:-:S02]  /*15a0*/  CS2R R40, SRZ ;  /* 0x0000000000287805 */ /* 0x000fc4000001ff00 */
[----:B------:R-:W-:Y:S02]  /*15b0*/  CS2R R56, SRZ ;  /* 0x0000000000387805 */ /* 0x000fe4000001ff00 */
[----:B------:R-:W-:Y:S02]  /*15c0*/  CS2R R68, SRZ ;  /* 0x0000000000447805 */ /* 0x000fe4000001ff00 */
[----:B------:R-:W-:Y:S02]  /*15d0*/  CS2R R70, SRZ ;  /* 0x0000000000467805 */ /* 0x000fe4000001ff00 */
[----:B------:R-:W-:Y:S02]  /*15e0*/  CS2R R42, SRZ ;  /* 0x00000000002a7805 */ /* 0x000fe4000001ff00 */
[----:B------:R-:W-:Y:S01]  /*15f0*/  MOV R58, RZ ;  /* 0x000000ff003a7202 */ /* 0x000fe20000000f00 */
[----:B------:R-:W-:Y:S01]  /*1600*/  IMAD.MOV.U32 R72, RZ, RZ, RZ ;  /* 0x000000ffff487224 */ /* 0x000fe200078e00ff */
[----:B------:R-:W-:Y:S01]  /*1610*/  CS2R R60, SRZ ;  /* 0x00000000003c7805 */ /* 0x000fe2000001ff00 */
[----:B------:R-:W-:Y:S01]  /*1620*/  IMAD.MOV.U32 R74, RZ, RZ, RZ ;  /* 0x000000ffff4a7224 */ /* 0x000fe200078e00ff */
[----:B------:R-:W0:Y:S01]  /*1630*/  LDCU.64 UR10, c[0x0][0x358] ;  /* 0x00006b00ff0a77ac */ /* 0x000e220008000a00 */
[----:B------:R-:W-:-:S05]  /*1640*/  UMOV UR4, URZ ;  /* 0x000000ff00047c82 */ /* 0x000fca0008000000 */
.L_x_18:
[----:B------:R-:W-:-:S13]  /*1650*/  ISETP.GE.AND P0, PT, R75, R78, PT ;  /* 0x0000004e4b00720c */ /* 0x000fda0003f06270 */
[----:B-1----:R-:W-:Y:S05]  /*1660*/  @P0 BRA `(.L_x_10) ;  /* 0x0000000800ac0947 */ /* 0x002fea0003800000 */
[----:B------:R-:W-:-:S07]  /*1670*/  MOV R63, R75 ;  /* 0x0000004b003f7202 */ /* 0x000fce0000000f00 */
.L_x_17:
[----:B-1----:R-:W1:Y:S01]  /*1680*/  S2R R62, SR_TID.Y ;  /* 0x00000000003e7919 */ /* 0x002e620000002200 */
[----:B------:R-:W1:Y:S01]  /*1690*/  LDCU UR5, c[0x0][0x360] ;  /* 0x00006c00ff0577ac */ /* 0x000e620008000800 */
[----:B------:R-:W-:Y:S01]  /*16a0*/  BSSY.RECONVERGENT B0, `(.L_x_11) ;  /* 0x0000023000007945 */ /* 0x000fe20003800200 */
[----:B------:R-:W-:Y:S01]  /*16b0*/  ISETP.GE.AND P2, PT, R80, R73, PT ;  /* 0x000000495000720c */ /* 0x000fe20003f46270 */
[----:B------:R-:W1:Y:S02]  /*16c0*/  S2R R59, SR_TID.X ;  /* 0x00000000003b7919 */ /* 0x000e640000002100 */
[----:B-1----:R-:W-:-:S05]  /*16d0*/  IMAD R83, R62, UR5, R59 ;  /* 0x000000053e537c24 */ /* 0x002fca000f8e023b */
[----:B------:R-:W-:-:S13]  /*16e0*/  ISETP.GE.U32.AND P0, PT, R83, 0x10, PT ;  /* 0x000000105300780c */ /* 0x000fda0003f06070 */
[----:B------:R-:W-:Y:S05]  /*16f0*/  @P0 BRA `(.L_x_12) ;  /* 0x0000000000740947 */ /* 0x000fea0003800000 */
[----:B------:R-:W1:Y:S01]  /*1700*/  S2UR UR5, SR_CTAID.X ;  /* 0x00000000000579c3 */ /* 0x000e620000002500 */
[----:B------:R-:W1:Y:S07]  /*1710*/  LDCU UR6, c[0x0][0x384] ;  /* 0x00007080ff0677ac */ /* 0x000e6e0008000800 */
[----:B------:R-:W2:Y:S08]  /*1720*/  LDC R14, c[0x0][0x380] ;  /* 0x0000e000ff0e7b82 */ /* 0x000eb00000000800 */
[----:B------:R-:W3:Y:S01]  /*1730*/  LDC R13, c[0x0][0x39c] ;  /* 0x0000e700ff0d7b82 */ /* 0x000ee20000000800 */
[----:B-1----:R-:W-:-:S06]  /*1740*/  UIADD3 UR5, UPT, UPT, UR5, -UR6, URZ ;  /* 0x8000000605057290 */ /* 0x002fcc000fffe0ff */
[----:B--2---:R-:W-:-:S05]  /*1750*/  VIADD R12, R14, UR5 ;  /* 0x000000050e0c7c36 */ /* 0x004fca0008000000 */
[----:B---3--:R-:W-:Y:S02]  /*1760*/  ISETP.GE.AND P1, PT, R12, R13, PT ;  /* 0x0000000d0c00720c */ /* 0x008fe40003f26270 */
[----:B------:R-:W-:-:S11]  /*1770*/  ISETP.LE.AND P0, PT, R13, UR5, PT ;  /* 0x000000050d007c0c */ /* 0x000fd6000bf03270 */
[----:B------:R-:W1:Y:S01]  /*1780*/  @!P1 LDC R18, c[0x0][0x3a0] ;  /* 0x0000e800ff129b82 */ /* 0x000e620000000800 */
[CC--:B------:R-:W-:Y:S02]  /*1790*/  @!P1 IMAD R16, R63.reuse, R14.reuse, -UR6 ;  /* 0x800000063f109e24 */ /* 0x0c0fe4000f8e020e */
[----:B------:R-:W-:Y:S02]  /*17a0*/  @!P0 IMAD R12, R63, R14, -UR6 ;  /* 0x800000063f0c8e24 */ /* 0x000fe4000f8e020e */
[-C--:B------:R-:W-:Y:S02]  /*17b0*/  @!P1 IMAD R17, R16, R13.reuse, -UR6 ;  /* 0x8000000610119e24 */ /* 0x080fe4000f8e020d */
[----:B------:R-:W-:Y:S01]  /*17c0*/  @!P0 IMAD R12, R12, R13, -UR6 ;  /* 0x800000060c0c8e24 */ /* 0x000fe2000f8e020d */
[----:B------:R-:W2:Y:S01]  /*17d0*/  @!P0 LDC R15, c[0x0][0x3a0] ;  /* 0x0000e800ff0f8b82 */ /* 0x000ea20000000800 */
[----:B------:R-:W-:Y:S02]  /*17e0*/  @!P1 IMAD.IADD R14, R17, 0x1, R14 ;  /* 0x00000001110e9824 */ /* 0x000fe400078e020e */
[----:B------:R-:W-:-:S02]  /*17f0*/  IMAD.MOV.U32 R16, RZ, RZ, RZ ;  /* 0x000000ffff107224 */ /* 0x000fc400078e00ff */
[--C-:B-1----:R-:W-:Y:S02]  /*1800*/  @!P1 IMAD R13, R14, R18, R83.reuse ;  /* 0x000000120e0d9224 */ /* 0x102fe400078e0253 */
[----:B------:R-:W-:Y:S02]  /*1810*/  HFMA2 R18, -RZ, RZ, 0, 0 ;  /* 0x00000000ff127431 */ /* 0x000fe400000001ff */
[----:B--2---:R-:W-:Y:S02]  /*1820*/  @!P0 IMAD R15, R12, R15, R83 ;  /* 0x0000000f0c0f8224 */ /* 0x004fe400078e0253 */
[----:B------:R-:W-:-:S04]  /*1830*/  @!P1 IMAD.WIDE R12, R13, 0x4, R28 ;  /* 0x000000040d0c9825 */ /* 0x000fc800078e021c */
[----:B------:R-:W-:Y:S01]  /*1840*/  @!P0 IMAD.WIDE R14, R15, 0x4, R28 ;  /* 0x000000040f0e8825 */ /* 0x000fe200078e021c */
[----:B0-----:R-:W2:Y:S04]  /*1850*/  @!P1 LDG.E R18, desc[UR10][R12.64] ;  /* 0x0000000a0c129981 */ /* 0x001ea8000c1e1900 */
[----:B------:R-:W3:Y:S01]  /*1860*/  @!P0 LDG.E R16, desc[UR10][R14.64] ;  /* 0x0000000a0e108981 */ /* 0x000ee2000c1e1900 */
[----:B------:R-:W0:Y:S01]  /*1870*/  S2UR UR6, SR_CgaCtaId ;  /* 0x00000000000679c3 */ /* 0x000e220000008800 */
[----:B------:R-:W-:Y:S02]  /*1880*/  UMOV UR5, 0x400 ;  /* 0x0000040000057882 */ /* 0x000fe40000000000 */
[----:B0-----:R-:W-:-:S06]  /*1890*/  ULEA UR5, UR6, UR5, 0x18 ;  /* 0x0000000506057291 */ /* 0x001fcc000f8ec0ff */
[----:B------:R-:W-:-:S05]  /*18a0*/  LEA R17, R83, UR5, 0x2 ;  /* 0x0000000553117c11 */ /* 0x000fca000f8e10ff */
[----:B--2---:R1:W-:Y:S04]  /*18b0*/  STS [R17+0x40], R18 ;  /* 0x0000401211007388 */ /* 0x0043e80000000800 */
[----:B---3--:R1:W-:Y:S02]  /*18c0*/  STS [R17], R16 ;  /* 0x0000001011007388 */ /* 0x0083e40000000800 */
.L_x_12:
[----:B0-----:R-:W-:Y:S05]  /*18d0*/  BSYNC.RECONVERGENT B0 ;  /* 0x0000000000007941 */ /* 0x001fea0003800200 */
.L_x_11:
[----:B------:R-:W-:Y:S05]  /*18e0*/  @P2 BRA `(.L_x_13) ;  /* 0x0000000800002947 */ /* 0x000fea0003800000 */
[----:B------:R-:W0:Y:S01]  /*18f0*/  S2UR UR6, SR_CgaCtaId ;  /* 0x00000000000679c3 */ /* 0x000e220000008800 */
[----:B------:R-:W2:Y:S01]  /*1900*/  LDCU UR9, c[0x0][0x3b4] ;  /* 0x00007680ff0977ac */ /* 0x000ea20008000800 */
[----:B------:R-:W-:Y:S01]  /*1910*/  IMAD.MOV.U32 R20, RZ, RZ, 0x1 ;  /* 0x00000001ff147424 */ /* 0x000fe200078e00ff */
[----:B------:R-:W-:Y:S01]  /*1920*/  SHF.L.U32 R87, R62, 0x2, RZ ;  /* 0x000000023e577819 */ /* 0x000fe200000006ff */
[----:B------:R-:W-:Y:S01]  /*1930*/  IMAD.MOV.U32 R84, RZ, RZ, R64 ;  /* 0x000000ffff547224 */ /* 0x000fe200078e0040 */
[----:B------:R-:W3:Y:S01]  /*1940*/  LDCU UR7, c[0x0][0x39c] ;  /* 0x00007380ff0777ac */ /* 0x000ee20008000800 */
[----:B------:R-:W-:Y:S02]  /*1950*/  IMAD.MOV.U32 R86, RZ, RZ, R80 ;  /* 0x000000ffff567224 */ /* 0x000fe400078e0050 */
[----:B------:R-:W4:Y:S01]  /*1960*/  LDC.64 R12, c[0x0][0x380] ;  /* 0x0000e000ff0c7b82 */ /* 0x000f220000000a00 */
[----:B------:R-:W5:Y:S01]  /*1970*/  LDCU UR12, c[0x0][0x3c8] ;  /* 0x00007900ff0c77ac */ /* 0x000f620008000800 */
[----:B------:R-:W1:Y:S01]  /*1980*/  LDCU UR8, c[0x0][0x3a0] ;  /* 0x00007400ff0877ac */ /* 0x000e620008000800 */
[----:B------:R-:W-:Y:S01]  /*1990*/  UMOV UR5, 0x400 ;  /* 0x0000040000057882 */ /* 0x000fe20000000000 */
[----:B------:R-:W1:Y:S01]  /*19a0*/  LDCU UR15, c[0x0][0x3c8] ;  /* 0x00007900ff0f77ac */ /* 0x000e620008000800 */
[----:B--2---:R-:W-:Y:S01]  /*19b0*/  IMAD R14, R63, UR9, R76 ;  /* 0x000000093f0e7c24 */ /* 0x004fe2000f8e024c */
[----:B------:R-:W2:Y:S01]  /*19c0*/  LDCU UR13, c[0x0][0x39c] ;  /* 0x00007380ff0d77ac */ /* 0x000ea20008000800 */
[----:B0-----:R-:W-:-:S02]  /*19d0*/  ULEA UR5, UR6, UR5, 0x18 ;  /* 0x0000000506057291 */ /* 0x001fc4000f8ec0ff */
[----:B-----5:R-:W-:Y:S01]  /*19e0*/  IMAD R85, R14, UR12, R83 ;  /* 0x0000000c0e557c24 */ /* 0x020fe2000f8e0253 */
[----:B------:R-:W0:Y:S01]  /*19f0*/  LDCU UR14, c[0x0][0x3a0] ;  /* 0x00007400ff0e77ac */ /* 0x000e220008000800 */
[----:B----4-:R-:W-:Y:S02]  /*1a00*/  IMAD R12, R63, R12, -R13 ;  /* 0x0000000c3f0c7224 */ /* 0x010fe400078e0a0d */
[----:B------:R-:W-:Y:S02]  /*1a10*/  MOV R90, UR5 ;  /* 0x00000005005a7c02 */ /* 0x000fe40008000f00 */
[----:B---3--:R-:W-:-:S03]  /*1a20*/  IMAD R12, R12, UR7, R65 ;  /* 0x000000070c0c7c24 */ /* 0x008fc6000f8e0241 */
[----:B------:R-:W-:Y:S02]  /*1a30*/  IMAD R88, R59, 0x10, R90 ;  /* 0x000000103b587824 */ /* 0x000fe400078e025a */
[----:B012---:R-:W-:-:S07]  /*1a40*/  IMAD R83, R12, UR8, R83 ;  /* 0x000000080c537c24 */ /* 0x007fce000f8e0253 */
.L_x_16:
[----:B------:R-:W0:Y:S01]  /*1a50*/  LDCU UR5, c[0x0][0x360] ;  /* 0x00006c00ff0577ac */ /* 0x000e220008000800 */
[----:B------:R-:W-:Y:S01]  /*1a60*/  IMAD.HI R12, R20, 0x55555556, RZ ;  /* 0x55555556140c7827 */ /* 0x000fe200078e02ff */
[----:B------:R-:W-:Y:S04]  /*1a70*/  BSSY.RECONVERGENT B0, `(.L_x_14) ;  /* 0x000001c000007945 */ /* 0x000fe80003800200 */
[----:B------:R-:W-:-:S05]  /*1a80*/  LEA.HI R13, R12, R12, RZ, 0x1 ;  /* 0x0000000c0c0d7211 */ /* 0x000fca00078f08ff */
[----:B------:R-:W-:-:S04]  /*1a90*/  IMAD R12, R13, -0x3, R20 ;  /* 0xfffffffd0d0c7824 */ /* 0x000fc800078e0214 */
[----:B------:R-:W-:Y:S02]  /*1aa0*/  IMAD R19, R12, 0x10, R87 ;  /* 0x000000100c137824 */ /* 0x000fe400078e0257 */
[----:B0-----:R-:W-:-:S05]  /*1ab0*/  IMAD R15, R62, UR5, R59 ;  /* 0x000000053e0f7c24 */ /* 0x001fca000f8e023b */
[----:B------:R-:W-:-:S13]  /*1ac0*/  ISETP.GT.U32.AND P0, PT, R15, 0x7f, PT ;  /* 0x0000007f0f00780c */ /* 0x000fda0003f04070 */
[----:B------:R-:W-:Y:S05]  /*1ad0*/  @P0 BRA `(.L_x_15) ;  /* 0x0000000000540947 */ /* 0x000fea0003800000 */
[----:B------:R-:W-:-:S06]  /*1ae0*/  IMAD.WIDE R12, R85, 0x4, R10 ;  /* 0x00000004550c7825 */ /* 0x000fcc00078e020a */
[----:B------:R-:W2:Y:S01]  /*1af0*/  LDG.E R12, desc[UR10][R12.64] ;  /* 0x0000000a0c0c7981 */ /* 0x000ea2000c1e1900 */
[----:B------:R-:W0:Y:S01]  /*1b00*/  S2UR UR6, SR_CgaCtaId ;  /* 0x00000000000679c3 */ /* 0x000e220000008800 */
[----:B------:R-:W-:Y:S01]  /*1b10*/  UMOV UR5, 0x400 ;  /* 0x0000040000057882 */ /* 0x000fe20000000000 */
[----:B------:R-:W-:Y:S01]  /*1b20*/  ISETP.GT.U32.AND P0, PT, R15, 0xf, PT ;  /* 0x0000000f0f00780c */ /* 0x000fe20003f04070 */
[----:B0-----:R-:W-:-:S06]  /*1b30*/  ULEA UR5, UR6, UR5, 0x18 ;  /* 0x0000000506057291 */ /* 0x001fcc000f8ec0ff */
[----:B------:R-:W-:-:S05]  /*1b40*/  MOV R90, UR5 ;  /* 0x00000005005a7c02 */ /* 0x000fca0008000f00 */
[----:B------:R-:W-:-:S05]  /*1b50*/  IMAD R17, R15, 0x4, R90 ;  /* 0x000000040f117824 */ /* 0x000fca00078e025a */
[----:B--2---:R0:W-:Y:S01]  /*1b60*/  STS [R17+0xc0], R12 ;  /* 0x0000c00c11007388 */ /* 0x0041e20000000800 */
[----:B------:R-:W-:Y:S05]  /*1b70*/  @P0 BRA `(.L_x_15) ;  /* 0x00000000002c0947 */ /* 0x000fea0003800000 */
[----:B------:R-:W-:Y:S01]  /*1b80*/  ISETP.GE.AND P0, PT, R84, UR13, PT ;  /* 0x0000000d54007c0c */ /* 0x000fe2000bf06270 */
[----:B------:R-:W-:-:S12]  /*1b90*/  IMAD.MOV.U32 R14, RZ, RZ, RZ ;  /* 0x000000ffff0e7224 */ /* 0x000fd800078e00ff */
[----:B0-----:R-:W-:-:S05]  /*1ba0*/  @!P0 IMAD.WIDE R12, R83, 0x4, R28 ;  /* 0x00000004530c8825 */ /* 0x001fca00078e021c */
[----:B------:R-:W2:Y:S01]  /*1bb0*/  @!P0 LDG.E R14, desc[UR10][R12.64] ;  /* 0x0000000a0c0e8981 */ /* 0x000ea2000c1e1900 */
[----:B------:R-:W-:-:S05]  /*1bc0*/  IADD3 R16, PT, PT, R20, 0x1, RZ ;  /* 0x0000000114107810 */ /* 0x000fca0007ffe0ff */
[----:B------:R-:W-:-:S05]  /*1bd0*/  IMAD.HI R17, R16, 0x55555556, RZ ;  /* 0x5555555610117827 */ /* 0x000fca00078e02ff */
[----:B------:R-:W-:-:S05]  /*1be0*/  LEA.HI R17, R17, R17, RZ, 0x1 ;  /* 0x0000001111117211 */ /* 0x000fca00078f08ff */
[----:B------:R-:W-:-:S04]  /*1bf0*/  IMAD R16, R17, -0x3, R16 ;  /* 0xfffffffd11107824 */ /* 0x000fc800078e0210 */
[----:B------:R-:W-:-:S04]  /*1c00*/  IMAD R15, R16, 0x10, R15 ;  /* 0x00000010100f7824 */ /* 0x000fc800078e020f */
[----:B------:R-:W-:-:S05]  /*1c10*/  IMAD R15, R15, 0x4, R90 ;  /* 0x000000040f0f7824 */ /* 0x000fca00078e025a */
[----:B--2---:R1:W-:Y:S02]  /*1c20*/  STS [R15], R14 ;  /* 0x0000000e0f007388 */ /* 0x0043e40000000800 */
.L_x_15:
[----:B------:R-:W-:Y:S05]  /*1c30*/  BSYNC.RECONVERGENT B0 ;  /* 0x0000000000007941 */ /* 0x000fea0003800200 */
.L_x_14:
[----:B------:R-:W-:Y:S01]  /*1c40*/  BAR.SYNC.DEFER_BLOCKING 0x0 ;  /* 0x0000000000007b1d */ /* 0x000fe20000010000 */
[----:B0-----:R-:W-:Y:S01]  /*1c50*/  LEA R12, R19, R90, 0x2 ;  /* 0x0000005a130c7211 */ /* 0x001fe200078e10ff */
[C---:B------:R-:W-:Y:S02]  /*1c60*/  VIADD R21, R20.reuse, 0xffffffff ;  /* 0xffffffff14157836 */ /* 0x040fe40000000000 */
[----:B------:R-:W-:Y:S02]  /*1c70*/  VIADD R89, R20, 0x1 ;  /* 0x0000000114597836 */ /* 0x000fe40000000000 */
[----:B------:R-:W-:-:S04]  /*1c80*/  IMAD.HI R22, R21, 0x55555556, RZ ;  /* 0x5555555615167827 */ /* 0x000fc800078e02ff */
[----:B------:R-:W-:Y:S01]  /*1c90*/  IMAD.HI R20, R89, 0x55555556, RZ ;  /* 0x5555555659147827 */ /* 0x000fe200078e02ff */
[----:B------:R-:W-:-:S03]  /*1ca0*/  LEA.HI R22, R22, R22, RZ, 0x1 ;  /* 0x0000001616167211 */ /* 0x000fc600078f08ff */
[----:B------:R-:W-:Y:S01]  /*1cb0*/  VIADD R86, R86, 0x1 ;  /* 0x0000000156567836 */ /* 0x000fe20000000000 */
[----:B------:R-:W-:Y:S01]  /*1cc0*/  LEA.HI R20, R20, R20, RZ, 0x1 ;  /* 0x0000001414147211 */ /* 0x000fe200078f08ff */
[----:B------:R-:W-:Y:S02]  /*1cd0*/  IMAD R22, R22, -0x3, R21 ;  /* 0xfffffffd16167824 */ /* 0x000fe400078e0215 */
[----:B------:R-:W-:Y:S01]  /*1ce0*/  VIADD R85, R85, UR15 ;  /* 0x0000000f55557c36 */ /* 0x000fe20008000000 */
[----:B------:R-:W-:Y:S01]  /*1cf0*/  ISETP.GE.AND P0, PT, R86, R73, PT ;  /* 0x000000495600720c */ /* 0x000fe20003f06270 */
[----:B------:R-:W-:Y:S01]  /*1d00*/  IMAD R24, R20, -0x3, R89 ;  /* 0xfffffffd14187824 */ /* 0x000fe200078e0259 */
[----:B------:R-:W-:Y:S01]  /*1d10*/  LEA R21, R22, R87, 0x4 ;  /* 0x0000005716157211 */ /* 0x000fe200078e20ff */
[----:B-1----:R-:W-:Y:S02]  /*1d20*/  LDS.128 R12, [R12] ;  /* 0x000000000c0c7984 */ /* 0x002fe40000000c00 */
[----:B------:R-:W-:-:S02]  /*1d30*/  IMAD R25, R24, 0x10, R87 ;  /* 0x0000001018197824 */ /* 0x000fc400078e0257 */
[----:B------:R-:W-:Y:S01]  /*1d40*/  IMAD R21, R21, 0x4, R90 ;  /* 0x0000000415157824 */ /* 0x000fe200078e025a */
[----:B------:R-:W0:Y:S02]  /*1d50*/  LDS.128 R16, [R88+0xc0] ;  /* 0x0000c00058107984 */ /* 0x000e240000000c00 */
[----:B------:R-:W-:-:S03]  /*1d60*/  LEA R25, R25, R90, 0x2 ;  /* 0x0000005a19197211 */ /* 0x000fc600078e10ff */
[----:B------:R-:W1:Y:S04]  /*1d70*/  LDS.128 R20, [R21] ;  /* 0x0000000015147984 */ /* 0x000e680000000c00 */
[----:B------:R-:W2:Y:S01]  /*1d80*/  LDS.128 R24, [R25] ;  /* 0x0000000019187984 */ /* 0x000ea20000000c00 */
[-C--:B0-----:R-:W-:Y:S01]  /*1d90*/  FFMA R61, R16, R12.reuse, R61 ;  /* 0x0000000c103d7223 */ /* 0x081fe2000000003d */
[-C--:B------:R-:W-:Y:S01]  /*1da0*/  FFMA R60, R17, R12.reuse, R60 ;  /* 0x0000000c113c7223 */ /* 0x080fe2000000003c */
[-C--:B------:R-:W-:Y:S01]  /*1db0*/  FFMA R49, R18, R12.reuse, R49 ;  /* 0x0000000c12317223 */ /* 0x080fe20000000031 */
[----:B------:R-:W-:Y:S01]  /*1dc0*/  FFMA R58, R19, R12, R58 ;  /* 0x0000000c133a7223 */ /* 0x000fe2000000003a */
[----:B------:R-:W-:Y:S01]  /*1dd0*/  FFMA R57, R16, R13, R57 ;  /* 0x0000000d10397223 */ /* 0x000fe20000000039 */
[----:B------:R-:W0:Y:S01]  /*1de0*/  LDC R12, c[0x0][0x380] ;  /* 0x0000e000ff0c7b82 */ /* 0x000e220000000800 */
[C---:B-1----:R-:W-:Y:S01]  /*1df0*/  FFMA R71, R20.reuse, R16, R71 ;  /* 0x0000001014477223 */ /* 0x042fe20000000047 */
[C---:B------:R-:W-:Y:S01]  /*1e00*/  FFMA R74, R20.reuse, R17, R74 ;  /* 0x00000011144a7223 */ /* 0x040fe2000000004a */
[C---:B------:R-:W-:Y:S01]  /*1e10*/  FFMA R69, R20.reuse, R18, R69 ;  /* 0x0000001214457223 */ /* 0x040fe20000000045 */
[----:B------:R-:W-:Y:S01]  /*1e20*/  FFMA R72, R20, R19, R72 ;  /* 0x0000001314487223 */ /* 0x000fe20000000048 */
[-C--:B------:R-:W-:Y:S01]  /*1e30*/  FFMA R56, R17, R13.reuse, R56 ;  /* 0x0000000d11387223 */ /* 0x080fe20000000038 */
[-C--:B------:R-:W-:Y:S01]  /*1e40*/  FFMA R55, R18, R13.reuse, R55 ;  /* 0x0000000d12377223 */ /* 0x080fe20000000037 */
[----:B------:R-:W-:Y:S01]  /*1e50*/  FFMA R54, R19, R13, R54 ;  /* 0x0000000d13367223 */ /* 0x000fe20000000036 */
[-C--:B------:R-:W-:Y:S01]  /*1e60*/  FFMA R53, R16, R14.reuse, R53 ;  /* 0x0000000e10357223 */ /* 0x080fe20000000035 */
[-C--:B------:R-:W-:Y:S01]  /*1e70*/  FFMA R52, R17, R14.reuse, R52 ;  /* 0x0000000e11347223 */ /* 0x080fe20000000034 */
[-C--:B------:R-:W-:Y:S01]  /*1e80*/  FFMA R51, R18, R14.reuse, R51 ;  /* 0x0000000e12337223 */ /* 0x080fe20000000033 */
[----:B------:R-:W-:Y:S01]  /*1e90*/  FFMA R50, R19, R14, R50 ;  /* 0x0000000e13327223 */ /* 0x000fe20000000032 */
[-C--:B------:R-:W-:Y:S01]  /*1ea0*/  FFMA R47, R16, R15.reuse, R47 ;  /* 0x0000000f102f7223 */ /* 0x080fe2000000002f */
[-C--:B------:R-:W-:Y:S01]  /*1eb0*/  FFMA R48, R17, R15.reuse, R48 ;  /* 0x0000000f11307223 */ /* 0x080fe20000000030 */
[-C--:B------:R-:W-:Y:S01]  /*1ec0*/  FFMA R45, R18, R15.reuse, R45 ;  /* 0x0000000f122d7223 */ /* 0x080fe2000000002d */
[----:B------:R-:W-:Y:S01]  /*1ed0*/  FFMA R46, R19, R15, R46 ;  /* 0x0000000f132e7223 */ /* 0x000fe2000000002e */
[C---:B------:R-:W-:Y:S01]  /*1ee0*/  FFMA R70, R21.reuse, R16, R70 ;  /* 0x0000001015467223 */ /* 0x040fe20000000046 */
[C---:B------:R-:W-:Y:S01]  /*1ef0*/  FFMA R68, R21.reuse, R17, R68 ;  /* 0x0000001115447223 */ /* 0x040fe20000000044 */
[C---:B------:R-:W-:Y:S01]  /*1f00*/  FFMA R67, R21.reuse, R18, R67 ;  /* 0x0000001215437223 */ /* 0x040fe20000000043 */
        /* <DEDUP_REMOVED lines=9> */
[-C--:B--2---:R-:W-:Y:S01]  /*1fa0*/  FFMA R43, R16, R24.reuse, R43 ;  /* 0x00000018102b7223 */ /* 0x084fe2000000002b */
        /* <DEDUP_REMOVED lines=15> */
[----:B0-----:R-:W-:Y:S01]  /*20a0*/  IMAD R83, R12, UR14, R83 ;  /* 0x0000000e0c537c24 */ /* 0x001fe2000f8e0253 */
[----:B------:R-:W-:Y:S01]  /*20b0*/  MOV R20, R89 ;  /* 0x0000005900147202 */ /* 0x000fe20000000f00 */
[----:B------:R-:W-:Y:S01]  /*20c0*/  IMAD.IADD R84, R84, 0x1, R12 ;  /* 0x0000000154547824 */ /* 0x000fe200078e020c */
[----:B------:R-:W-:Y:S06]  /*20d0*/  BAR.SYNC.DEFER_BLOCKING 0x0 ;  /* 0x0000000000007b1d */ /* 0x000fec0000010000 */
[----:B------:R-:W-:Y:S05]  /*20e0*/  @!P0 BRA `(.L_x_16) ;  /* 0xfffffff800588947 */ /* 0x000fea000383ffff */
.L_x_13:
[----:B------:R-:W-:-:S05]  /*20f0*/  VIADD R63, R63, 0x1 ;  /* 0x000000013f3f7836 */ /* 0x000fca0000000000 */
[----:B------:R-:W-:-:S13]  /*2100*/  ISETP.GE.AND P0, PT, R63, R78, PT ;  /* 0x0000004e3f00720c */ /* 0x000fda0003f06270 */
[----:B------:R-:W-:Y:S05]  /*2110*/  @!P0 BRA `(.L_x_17) ;  /* 0xfffffff400588947 */ /* 0x000fea000383ffff */
.L_x_10:
[----:B------:R-:W2:Y:S01]  /*2120*/  LDCU.64 UR6, c[0x0][0x3b0] ;  /* 0x00007600ff0677ac */ /* 0x000ea20008000a00 */
[----:B------:R-:W3:Y:S01]  /*2130*/  LDC R62, c[0x0][0x3a0] ;  /* 0x0000e800ff3e7b82 */ /* 0x000ee20000000800 */
[----:B------:R-:W4:Y:S01]  /*2140*/  LDCU.64 UR8, c[0x0][0x398] ;  /* 0x00007300ff0877ac */ /* 0x000f220008000a00 */
[----:B------:R-:W-:-:S06]  /*2150*/  UIADD3 UR4, UPT, UPT, UR4, 0x1, URZ ;  /* 0x0000000104047890 */ /* 0x000fcc000fffe0ff */
[----:B------:R-:W5:Y:S01]  /*2160*/  LDC R84, c[0x0][0x3c8] ;  /* 0x0000f200ff547b82 */ /* 0x000f620000000800 */
[----:B------:R-:W-:Y:S02]  /*2170*/  UISETP.NE.AND UP0, UPT, UR4, 0x8, UPT ;  /* 0x000000080400788c */ /* 0x000fe4000bf05270 */
[----:B--2---:R-:W-:Y:S02]  /*2180*/  UIMAD UR6, UR7, UR6, URZ ;  /* 0x00000006070672a4 */ /* 0x004fe4000f8e02ff */
[----:B----4-:R-:W-:-:S06]  /*2190*/  UIMAD UR5, UR9, UR8, URZ ;  /* 0x00000008090572a4 */ /* 0x010fcc000f8e02ff */
[----:B---3--:R-:W-:-:S04]  /*21a0*/  IMAD R13, R62, UR5, RZ ;  /* 0x000000053e0d7c24 */ /* 0x008fc8000f8e02ff */
[----:B------:R-:W-:-:S04]  /*21b0*/  IMAD.WIDE R28, R13, 0x4, R28 ;  /* 0x000000040d1c7825 */ /* 0x000fc800078e021c */
[----:B-----5:R-:W-:-:S04]  /*21c0*/  IMAD R15, R84, UR6, RZ ;  /* 0x00000006540f7c24 */ /* 0x020fc8000f8e02ff */
[----:B------:R-:W-:Y:S01]  /*21d0*/  IMAD.WIDE R10, R15, 0x4, R10 ;  /* 0x000000040f0a7825 */ /* 0x000fe200078e020a */
[----:B------:R-:W-:Y:S06]  /*21e0*/  BRA.U UP0, `(.L_x_18) ;  /* 0xfffffff500187547 */ /* 0x000fec000b83ffff */
[----:B------:R-:W2:Y:S01]  /*21f0*/  S2R R11, SR_CTAID.Y ;  /* 0x00000000000b7919 */ /* 0x000ea20000002600 */
[----:B------:R-:W3:Y:S01]  /*2200*/  LDCU UR8, c[0x0][0x3a4] ;  /* 0x00007480ff0877ac */ /* 0x000ee20008000800 */
[----:B------:R-:W-:Y:S01]  /*2210*/  IMAD R62, R82, R62, R79 ;  /* 0x0000003e523e7224 */ /* 0x000fe200078e024f */
[----:B------:R-:W2:Y:S01]  /*2220*/  S2R R28, SR_CTAID.X ;  /* 0x00000000001c7919 */ /* 0x000ea20000002500 */
[----:B------:R-:W3:Y:S01]  /*2230*/  LDCU.64 UR4, c[0x0][0x3c0] ;  /* 0x00007800ff0477ac */ /* 0x000ee20008000a00 */
[----:B------:R-:W4:Y:S01]  /*2240*/  S2R R64, SR_TID.Y ;  /* 0x0000000000407919 */ /* 0x000f220000002200 */
[----:B------:R-:W5:Y:S01]  /*2250*/  S2R R63, SR_TID.X ;  /* 0x00000000003f7919 */ /* 0x000f620000002100 */
[----:B---3--:R-:W-:-:S04]  /*2260*/  UIMAD UR4, UR4, UR8, URZ ;  /* 0x00000008040472a4 */ /* 0x008fc8000f8e02ff */
[----:B------:R-:W-:-:S06]  /*2270*/  UIMAD UR4, UR4, UR5, URZ ;  /* 0x00000005040472a4 */ /* 0x000fcc000f8e02ff */
[----:B------:R-:W-:Y:S02]  /*2280*/  IMAD R59, R84, UR4, RZ ;  /* 0x00000004543b7c24 */ /* 0x000fe4000f8e02ff */
[----:B--2---:R-:W-:Y:S01]  /*2290*/  IMAD R10, R11, UR5, R28 ;  /* 0x000000050b0a7c24 */ /* 0x004fe2000f8e021c */
[----:B------:R-:W-:-:S03]  /*22a0*/  ISETP.GE.AND P0, PT, R28, UR5, PT ;  /* 0x000000051c007c0c */ /* 0x000fc6000bf06270 */
[----:B------:R-:W-:Y:S01]  /*22b0*/  IMAD R10, R10, UR8, R81 ;  /* 0x000000080a0a7c24 */ /* 0x000fe2000f8e0251 */
[----:B----4-:R-:W-:-:S03]  /*22c0*/  SHF.L.U32 R64, R64, 0x2, RZ ;  /* 0x0000000240407819 */ /* 0x010fc600000006ff */
[----:B------:R-:W-:Y:S02]  /*22d0*/  IMAD R10, R10, R84, R77 ;  /* 0x000000540a0a7224 */ /* 0x000fe400078e024d */
[----:B-----5:R-:W-:Y:S02]  /*22e0*/  IMAD.SHL.U32 R63, R63, 0x4, RZ ;  /* 0x000000043f3f7824 */ /* 0x020fe400078e00ff */
[----:B------:R-:W-:-:S05]  /*22f0*/  IMAD R62, R59, R62, R10 ;  /* 0x0000003e3b3e7224 */ /* 0x000fca00078e020a */
[----:B------:R-:W-:Y:S01]  /*2300*/  SHF.R.S32.HI R65, RZ, 0x1f, R62 ;  /* 0x0000001fff417819 */ /* 0x000fe2000001143e */
[----:B------:R-:W-:Y:S06]  /*2310*/  @P0 BRA `(.L_x_19) ;  /* 0x0000000400200947 */ /* 0x000fec0003800000 */
[----:B------:R-:W2:Y:S01]  /*2320*/  LDCU.64 UR6, c[0x0][0x3b8] ;  /* 0x00007700ff0677ac */ /* 0x000ea20008000a00 */
[----:B------:R-:W-:-:S04]  /*2330*/  IMAD R10, R64, R59, R63 ;  /* 0x0000003b400a7224 */ /* 0x000fc800078e023f */
[----:B------:R-:W-:Y:S01]  /*2340*/  IMAD.IADD R11, R59, 0x1, R10 ;  /* 0x000000013b0b7824 */ /* 0x000fe200078e020a */
[----:B------:R-:W-:-:S04]  /*2350*/  IADD3 R12, P0, PT, R62, R10, RZ ;  /* 0x0000000a3e0c7210 */ /* 0x000fc80007f1e0ff */
[----:B------:R-:W-:Y:S02]  /*2360*/  IADD3.X R13, PT, PT, RZ, R65, RZ, P0, !PT ;  /* 0x00000041ff0d7210 */ /* 0x000fe400007fe4ff */
[----:B------:R-:W-:Y:S02]  /*2370*/  IADD3 R10, P1, PT, R62, R11, RZ ;  /* 0x0000000b3e0a7210 */ /* 0x000fe40007f3e0ff */
[----:B-1----:R-:W-:-:S03]  /*2380*/  IADD3 R16, PT, PT, R11, 0x2, RZ ;  /* 0x000000020b107810 */ /* 0x002fc60007ffe0ff */
[----:B------:R-:W-:Y:S01]  /*2390*/  IMAD.X R17, RZ, RZ, R65, P1 ;  /* 0x000000ffff117224 */ /* 0x000fe200008e0641 */
[----:B--2---:R-:W-:Y:S02]  /*23a0*/  LEA R14, P0, R12, UR6, 0x2 ;  /* 0x000000060c0e7c11 */ /* 0x004fe4000f8010ff */
[----:B------:R-:W-:Y:S02]  /*23b0*/  IADD3 R18, P1, PT, R62, R16, RZ ;  /* 0x000000103e127210 */ /* 0x000fe40007f3e0ff */
[----:B------:R-:W-:Y:S01]  /*23c0*/  LEA.HI.X R15, R12, UR7, R13, 0x2, P0 ;  /* 0x000000070c0f7c11 */ /* 0x000fe200080f140d */
[----:B------:R-:W-:Y:S01]  /*23d0*/  VIADD R13, R11, 0x1 ;  /* 0x000000010b0d7836 */ /* 0x000fe20000000000 */
[C---:B------:R-:W-:Y:S02]  /*23e0*/  LEA R22, P0, R10.reuse, UR6, 0x2 ;  /* 0x000000060a167c11 */ /* 0x040fe4000f8010ff */
[----:B------:R-:W-:Y:S01]  /*23f0*/  IADD3.X R19, PT, PT, RZ, R65, RZ, P1, !PT ;  /* 0x00000041ff137210 */ /* 0x000fe20000ffe4ff */
[----:B0-----:R-:W-:Y:S01]  /*2400*/  STG.E desc[UR10][R14.64], R71 ;  /* 0x000000470e007986 */ /* 0x001fe2000c10190a */
[----:B------:R-:W-:Y:S01]  /*2410*/  LEA.HI.X R23, R10, UR7, R17, 0x2, P0 ;  /* 0x000000070a177c11 */ /* 0x000fe200080f1411 */
[----:B------:R-:W-:Y:S01]  /*2420*/  IMAD.IADD R17, R59, 0x1, R11 ;  /* 0x000000013b117824 */ /* 0x000fe200078e020b */
[----:B------:R-:W-:Y:S01]  /*2430*/  IADD3 R20, P0, PT, R62, R13, RZ ;  /* 0x0000000d3e147210 */ /* 0x000fe20007f1e0ff */
[----:B------:R-:W-:Y:S01]  /*2440*/  VIADD R13, R11, 0x3 ;  /* 0x000000030b0d7836 */ /* 0x000fe20000000000 */
[----:B------:R-:W-:Y:S01]  /*2450*/  LEA R12, P1, R18, UR6, 0x2 ;  /* 0x00000006120c7c11 */ /* 0x000fe2000f8210ff */
[----:B------:R-:W-:Y:S02]  /*2460*/  STG.E desc[UR10][R14.64+0x4], R74 ;  /* 0x0000044a0e007986 */ /* 0x000fe4000c10190a */
[----:B------:R-:W-:Y:S01]  /*2470*/  IMAD.X R21, RZ, RZ, R65, P0 ;  /* 0x000000ffff157224 */ /* 0x000fe200000e0641 */
[C---:B------:R-:W-:Y:S01]  /*2480*/  LEA R10, P0, R20.reuse, UR6, 0x2 ;  /* 0x00000006140a7c11 */ /* 0x040fe2000f8010ff */
[----:B------:R-:W-:Y:S03]  /*2490*/  STG.E desc[UR10][R14.64+0x8], R69 ;  /* 0x000008450e007986 */ /* 0x000fe6000c10190a */
[----:B------:R-:W-:Y:S01]  /*24a0*/  LEA.HI.X R11, R20, UR7, R21, 0x2, P0 ;  /* 0x00000007140b7c11 */ /* 0x000fe200080f1415 */
[----:B------:R0:W-:Y:S01]  /*24b0*/  STG.E desc[UR10][R14.64+0xc], R72 ;  /* 0x00000c480e007986 */ /* 0x0001e2000c10190a */
[----:B------:R-:W-:-:S02]  /*24c0*/  IADD3 R20, P0, PT, R62, R13, RZ ;  /* 0x0000000d3e147210 */ /* 0x000fc40007f1e0ff */
[----:B------:R-:W-:Y:S01]  /*24d0*/  LEA.HI.X R13, R18, UR7, R19, 0x2, P1 ;  /* 0x00000007120d7c11 */ /* 0x000fe200088f1413 */
[----:B------:R1:W-:Y:S01]  /*24e0*/  STG.E desc[UR10][R22.64], R70 ;  /* 0x0000004616007986 */ /* 0x0003e2000c10190a */
[----:B------:R-:W-:Y:S02]  /*24f0*/  IADD3 R18, P1, PT, R62, R17, RZ ;  /* 0x000000113e127210 */ /* 0x000fe40007f3e0ff */
[----:B------:R-:W-:Y:S01]  /*2500*/  IADD3.X R21, PT, PT, RZ, R65, RZ, P0, !PT ;  /* 0x00000041ff157210 */ /* 0x000fe200007fe4ff */
[----:B------:R2:W-:Y:S02]  /*2510*/  STG.E desc[UR10][R10.64], R68 ;  /* 0x000000440a007986 */ /* 0x0005e4000c10190a */
[----:B------:R-:W-:Y:S02]  /*2520*/  IMAD.X R25, RZ, RZ, R65, P1 ;  /* 0x000000ffff197224 */ /* 0x000fe400008e0641 */
[----:B0-----:R-:W-:Y:S01]  /*2530*/  IMAD.IADD R15, R59, 0x1, R16 ;  /* 0x000000013b0f7824 */ /* 0x001fe200078e0210 */
[----:B------:R-:W-:Y:S01]  /*2540*/  LEA R14, P0, R20, UR6, 0x2 ;  /* 0x00000006140e7c11 */ /* 0x000fe2000f8010ff */
[----:B------:R2:W-:Y:S01]  /*2550*/  STG.E desc[UR10][R12.64], R67 ;  /* 0x000000430c007986 */ /* 0x0005e2000c10190a */
[----:B------:R-:W-:-:S02]  /*2560*/  LEA R16, P1, R18, UR6, 0x2 ;  /* 0x0000000612107c11 */ /* 0x000fc4000f8210ff */
[----:B------:R-:W-:Y:S02]  /*2570*/  IADD3 R19, P2, PT, R62, R15, RZ ;  /* 0x0000000f3e137210 */ /* 0x000fe40007f5e0ff */
[----:B------:R-:W-:Y:S01]  /*2580*/  LEA.HI.X R15, R20, UR7, R21, 0x2, P0 ;  /* 0x00000007140f7c11 */ /* 0x000fe200080f1415 */
[----:B------:R-:W-:Y:S01]  /*2590*/  IMAD.IADD R21, R59, 0x1, R17 ;  /* 0x000000013b157824 */ /* 0x000fe200078e0211 */
[----:B------:R-:W-:Y:S02]  /*25a0*/  LEA.HI.X R17, R18, UR7, R25, 0x2, P1 ;  /* 0x0000000712117c11 */ /* 0x000fe400088f1419 */
[----:B------:R-:W-:Y:S01]  /*25b0*/  IADD3.X R20, PT, PT, RZ, R65, RZ, P2, !PT ;  /* 0x00000041ff147210 */ /* 0x000fe200017fe4ff */
[C---:B------:R-:W-:Y:S01]  /*25c0*/  VIADD R25, R21.reuse, 0x1 ;  /* 0x0000000115197836 */ /* 0x040fe20000000000 */
[----:B------:R-:W-:Y:S01]  /*25d0*/  IADD3 R24, P1, PT, R62, R21, RZ ;  /* 0x000000153e187210 */ /* 0x000fe20007f3e0ff */
[----:B------:R-:W-:Y:S01]  /*25e0*/  VIADD R29, R21, 0x3 ;  /* 0x00000003151d7836 */ /* 0x000fe20000000000 */
[----:B------:R-:W-:Y:S01]  /*25f0*/  LEA R18, P0, R19, UR6, 0x2 ;  /* 0x0000000613127c11 */ /* 0x000fe2000f8010ff */
[----:B------:R2:W-:Y:S01]  /*2600*/  STG.E desc[UR10][R14.64], R66 ;  /* 0x000000420e007986 */ /* 0x0005e2000c10190a */
[----:B------:R-:W-:Y:S01]  /*2610*/  IADD3 R27, PT, PT, R21, 0x2, RZ ;  /* 0x00000002151b7810 */ /* 0x000fe20007ffe0ff */
[----:B------:R-:W-:Y:S01]  /*2620*/  IMAD.X R69, RZ, RZ, R65, P1 ;  /* 0x000000ffff457224 */ /* 0x000fe200008e0641 */
[----:B------:R-:W-:Y:S01]  /*2630*/  LEA.HI.X R19, R19, UR7, R20, 0x2, P0 ;  /* 0x0000000713137c11 */ /* 0x000fe200080f1414 */
[----:B------:R2:W-:Y:S01]  /*2640*/  STG.E desc[UR10][R16.64], R7 ;  /* 0x0000000710007986 */ /* 0x0005e2000c10190a */
[----:B------:R-:W-:-:S02]  /*2650*/  LEA R20, P0, R24, UR6, 0x2 ;  /* 0x0000000618147c11 */ /* 0x000fc4000f8010ff */
[----:B------:R-:W-:Y:S01]  /*2660*/  IADD3 R27, P1, PT, R62, R27, RZ ;  /* 0x0000001b3e1b7210 */ /* 0x000fe20007f3e0ff */
[----:B------:R2:W-:Y:S01]  /*2670*/  STG.E desc[UR10][R16.64+0x4], R8 ;  /* 0x0000040810007986 */ /* 0x0005e2000c10190a */
[----:B------:R-:W-:Y:S02]  /*2680*/  LEA.HI.X R21, R24, UR7, R69, 0x2, P0 ;  /* 0x0000000718157c11 */ /* 0x000fe400080f1445 */
[C---:B------:R-:W-:Y:S01]  /*2690*/  IADD3 R25, P0, PT, R62.reuse, R25, RZ ;  /* 0x000000193e197210 */ /* 0x040fe20007f1e0ff */
[----:B------:R2:W-:Y:S01]  /*26a0*/  STG.E desc[UR10][R18.64], R5 ;  /* 0x0000000512007986 */ /* 0x0005e2000c10190a */
[----:B------:R-:W-:Y:S02]  /*26b0*/  IADD3 R29, P2, PT, R62, R29, RZ ;  /* 0x0000001d3e1d7210 */ /* 0x000fe40007f5e0ff */
[----:B------:R-:W-:Y:S01]  /*26c0*/  IADD3.X R72, PT, PT, RZ, R65, RZ, P1, !PT ;  /* 0x00000041ff487210 */ /* 0x000fe20000ffe4ff */
[--C-:B------:R-:W-:Y:S01]  /*26d0*/  IMAD.X R74, RZ, RZ, R65.reuse, P0 ;  /* 0x000000ffff4a7224 */ /* 0x100fe200000e0641 */
[----:B-1----:R-:W-:Y:S01]  /*26e0*/  LEA R22, P0, R25, UR6, 0x2 ;  /* 0x0000000619167c11 */ /* 0x002fe2000f8010ff */
[----:B------:R-:W-:Y:S01]  /*26f0*/  IMAD.X R70, RZ, RZ, R65, P2 ;  /* 0x000000ffff467224 */ /* 0x000fe200010e0641 */
[----:B------:R-:W-:Y:S01]  /*2700*/  LEA R24, P1, R27, UR6, 0x2 ;  /* 0x000000061b187c11 */ /* 0x000fe2000f8210ff */
[----:B------:R2:W-:Y:S01]  /*2710*/  STG.E desc[UR10][R18.64+0x4], R6 ;  /* 0x0000040612007986 */ /* 0x0005e2000c10190a */
[----:B------:R-:W-:-:S02]  /*2720*/  LEA R26, P2, R29, UR6, 0x2 ;  /* 0x000000061d1a7c11 */ /* 0x000fc4000f8410ff */
[----:B------:R-:W-:Y:S01]  /*2730*/  LEA.HI.X R23, R25, UR7, R74, 0x2, P0 ;  /* 0x0000000719177c11 */ /* 0x000fe200080f144a */
[----:B------:R2:W-:Y:S01]  /*2740*/  STG.E desc[UR10][R20.64], R4 ;  /* 0x0000000414007986 */ /* 0x0005e2000c10190a */
[----:B------:R-:W-:Y:S02]  /*2750*/  LEA.HI.X R25, R27, UR7, R72, 0x2, P1 ;  /* 0x000000071b197c11 */ /* 0x000fe400088f1448 */
[----:B------:R-:W-:Y:S01]  /*2760*/  LEA.HI.X R27, R29, UR7, R70, 0x2, P2 ;  /* 0x000000071d1b7c11 */ /* 0x000fe200090f1446 */
[----:B------:R2:W-:Y:S04]  /*2770*/  STG.E desc[UR10][R22.64], R2 ;  /* 0x0000000216007986 */ /* 0x0005e8000c10190a */
[----:B------:R2:W-:Y:S04]  /*2780*/  STG.E desc[UR10][R24.64], R3 ;  /* 0x0000000318007986 */ /* 0x0005e8000c10190a */
[----:B------:R2:W-:Y:S02]  /*2790*/  STG.E desc[UR10][R26.64], R0 ;  /* 0x000000001a007986 */ /* 0x0005e4000c10190a */
.L_x_19:
[----:B------:R-:W2:Y:S01]  /*27a0*/  LDCU UR4, c[0x0][0x380] ;  /* 0x00007000ff0477ac */ /* 0x000ea20008000800 */
[----:B------:R-:W-:Y:S02]  /*27b0*/  IMAD R84, R84, UR8, RZ ;  /* 0x0000000854547c24 */ /* 0x000fe4000f8e02ff */
[----:B--2---:R-:W-:-:S05]  /*27c0*/  VIADD R0, R28, UR4 ;  /* 0x000000041c007c36 */ /* 0x004fca0008000000 */
[----:B------:R-:W-:-:S13]  /*27d0*/  ISETP.GE.AND P0, PT, R0, UR5, PT ;  /* 0x0000000500007c0c */ /* 0x000fda000bf06270 */
[----:B------:R-:W-:Y:S05]  /*27e0*/  @P0 BRA `(.L_x_20) ;  /* 0x0000000400880947 */ /* 0x000fea0003800000 */
[----:B------:R-:W2:Y:S01]  /*27f0*/  LDCU.64 UR6, c[0x0][0x3b8] ;  /* 0x00007700ff0677ac */ /* 0x000ea20008000a00 */
[----:B------:R-:W-:-:S04]  /*2800*/  IMAD R2, R84, UR4, R63 ;  /* 0x0000000454027c24 */ /* 0x000fc8000f8e023f */
[----:B------:R-:W-:-:S04]  /*2810*/  IMAD R2, R64, R59, R2 ;  /* 0x0000003b40027224 */ /* 0x000fc800078e0202 */
[----:B------:R-:W-:Y:S01]  /*2820*/  VIADD R5, R2, 0x2 ;  /* 0x0000000202057836 */ /* 0x000fe20000000000 */
[----:B------:R-:W-:Y:S01]  /*2830*/  IADD3 R6, P0, PT, R62, R2, RZ ;  /* 0x000000023e067210 */ /* 0x000fe20007f1e0ff */
[----:B------:R-:W-:Y:S01]  /*2840*/  IMAD.IADD R8, R59, 0x1, R2 ;  /* 0x000000013b087824 */ /* 0x000fe200078e0202 */
[----:B------:R-:W-:-:S03]  /*2850*/  IADD3 R3, PT, PT, R2, 0x1, RZ ;  /* 0x0000000102037810 */ /* 0x000fc60007ffe0ff */
[----:B------:R-:W-:Y:S01]  /*2860*/  IMAD.X R7, RZ, RZ, R65, P0 ;  /* 0x000000ffff077224 */ /* 0x000fe200000e0641 */
[----:B------:R-:W-:Y:S02]  /*2870*/  IADD3 R4, P1, PT, R62, R3, RZ ;  /* 0x000000033e047210 */ /* 0x000fe40007f3e0ff */
[C---:B--2---:R-:W-:Y:S02]  /*2880*/  LEA R12, P0, R6.reuse, UR6, 0x2 ;  /* 0x00000006060c7c11 */ /* 0x044fe4000f8010ff */
[----:B------:R-:W-:Y:S02]  /*2890*/  IADD3.X R15, PT, PT, RZ, R65, RZ, P1, !PT ;  /* 0x00000041ff0f7210 */ /* 0x000fe40000ffe4ff */
[----:B------:R-:W-:Y:S01]  /*28a0*/  LEA.HI.X R13, R6, UR7, R7, 0x2, P0 ;  /* 0x00000007060d7c11 */ /* 0x000fe200080f1407 */
[----:B------:R-:W-:Y:S01]  /*28b0*/  VIADD R7, R2, 0x3 ;  /* 0x0000000302077836 */ /* 0x000fe20000000000 */
[----:B------:R-:W-:Y:S02]  /*28c0*/  IADD3 R11, P1, PT, R62, R5, RZ ;  /* 0x000000053e0b7210 */ /* 0x000fe40007f3e0ff */
[----:B------:R-:W-:Y:S01]  /*28d0*/  LEA R20, P0, R4, UR6, 0x2 ;  /* 0x0000000604147c11 */ /* 0x000fe2000f8010ff */
[----:B0-----:R0:W-:Y:S01]  /*28e0*/  STG.E desc[UR10][R12.64], R61 ;  /* 0x0000003d0c007986 */ /* 0x0011e2000c10190a */
[----:B------:R-:W-:-:S02]  /*28f0*/  IADD3 R5, P2, PT, R62, R7, RZ ;  /* 0x000000073e057210 */ /* 0x000fc40007f5e0ff */
[----:B------:R-:W-:Y:S02]  /*2900*/  LEA.HI.X R21, R4, UR7, R15, 0x2, P0 ;  /* 0x0000000704157c11 */ /* 0x000fe400080f140f */
[----:B-1----:R-:W-:Y:S01]  /*2910*/  IADD3.X R16, PT, PT, RZ, R65, RZ, P1, !PT ;  /* 0x00000041ff107210 */ /* 0x002fe20000ffe4ff */
[--C-:B------:R-:W-:Y:S01]  /*2920*/  IMAD.X R14, RZ, RZ, R65.reuse, P2 ;  /* 0x000000ffff0e7224 */ /* 0x100fe200010e0641 */
[----:B------:R-:W-:Y:S01]  /*2930*/  IADD3 R7, P3, PT, R62, R8, RZ ;  /* 0x000000083e077210 */ /* 0x000fe20007f7e0ff */
[----:B------:R1:W-:Y:S01]  /*2940*/  STG.E desc[UR10][R20.64], R60 ;  /* 0x0000003c14007986 */ /* 0x0003e2000c10190a */
[----:B------:R-:W-:Y:S02]  /*2950*/  LEA R2, P0, R11, UR6, 0x2 ;  /* 0x000000060b027c11 */ /* 0x000fe4000f8010ff */
[----:B------:R-:W-:Y:S01]  /*2960*/  LEA R4, P1, R5, UR6, 0x2 ;  /* 0x0000000605047c11 */ /* 0x000fe2000f8210ff */
[----:B------:R-:W-:Y:S01]  /*2970*/  IMAD.X R10, RZ, RZ, R65, P3 ;  /* 0x000000ffff0a7224 */ /* 0x000fe200018e0641 */
[----:B------:R-:W-:-:S02]  /*2980*/  IADD3 R15, PT, PT, R59, R3, RZ ;  /* 0x000000033b0f7210 */ /* 0x000fc40007ffe0ff */
[----:B------:R-:W-:Y:S01]  /*2990*/  LEA.HI.X R3, R11, UR7, R16, 0x2, P0 ;  /* 0x000000070b037c11 */ /* 0x000fe200080f1410 */
[----:B------:R-:W-:Y:S01]  /*29a0*/  VIADD R11, R8, 0x2 ;  /* 0x00000002080b7836 */ /* 0x000fe20000000000 */
[----:B------:R-:W-:Y:S01]  /*29b0*/  LEA.HI.X R5, R5, UR7, R14, 0x2, P1 ;  /* 0x0000000705057c11 */ /* 0x000fe200088f140e */
[----:B------:R-:W-:Y:S01]  /*29c0*/  IMAD.IADD R25, R59, 0x1, R15 ;  /* 0x000000013b197824 */ /* 0x000fe200078e020f */
[----:B------:R-:W-:Y:S01]  /*29d0*/  IADD3 R14, P0, PT, R62, R15, RZ ;  /* 0x0000000f3e0e7210 */ /* 0x000fe20007f1e0ff */
[----:B------:R2:W-:Y:S01]  /*29e0*/  STG.E desc[UR10][R2.64], R49 ;  /* 0x0000003102007986 */ /* 0x0005e2000c10190a */
[C---:B------:R-:W-:Y:S02]  /*29f0*/  LEA R6, P2, R7.reuse, UR6, 0x2 ;  /* 0x0000000607067c11 */ /* 0x040fe4000f8410ff */
[----:B------:R-:W-:Y:S01]  /*2a00*/  IADD3 R17, PT, PT, R8, 0x3, RZ ;  /* 0x0000000308117810 */ /* 0x000fe20007ffe0ff */
[----:B------:R-:W-:Y:S01]  /*2a10*/  IMAD.X R19, RZ, RZ, R65, P0 ;  /* 0x000000ffff137224 */ /* 0x000fe200000e0641 */
[----:B------:R-:W-:Y:S01]  /*2a20*/  LEA.HI.X R7, R7, UR7, R10, 0x2, P2 ;  /* 0x0000000707077c11 */ /* 0x000fe200090f140a */
[----:B------:R-:W-:Y:S01]  /*2a30*/  IMAD.IADD R8, R59, 0x1, R8 ;  /* 0x000000013b087824 */ /* 0x000fe200078e0208 */
[----:B------:R-:W-:Y:S01]  /*2a40*/  LEA R10, P0, R14, UR6, 0x2 ;  /* 0x000000060e0a7c11 */ /* 0x000fe2000f8010ff */
[----:B------:R2:W-:Y:S01]  /*2a50*/  STG.E desc[UR10][R4.64], R58 ;  /* 0x0000003a04007986 */ /* 0x0005e2000c10190a */
[----:B------:R-:W-:-:S02]  /*2a60*/  IADD3 R23, P1, PT, R62, R11, RZ ;  /* 0x0000000b3e177210 */ /* 0x000fc40007f3e0ff */
[----:B------:R-:W-:Y:S01]  /*2a70*/  LEA.HI.X R11, R14, UR7, R19, 0x2, P0 ;  /* 0x000000070e0b7c11 */ /* 0x000fe200080f1413 */
[----:B------:R2:W-:Y:S01]  /*2a80*/  STG.E desc[UR10][R6.64], R57 ;  /* 0x0000003906007986 */ /* 0x0005e2000c10190a */
[C---:B------:R-:W-:Y:S01]  /*2a90*/  IADD3 R19, P2, PT, R62.reuse, R17, RZ ;  /* 0x000000113e137210 */ /* 0x040fe20007f5e0ff */
[--C-:B------:R-:W-:Y:S01]  /*2aa0*/  IMAD.X R24, RZ, RZ, R65.reuse, P1 ;  /* 0x000000ffff187224 */ /* 0x100fe200008e0641 */
[----:B------:R-:W-:Y:S01]  /*2ab0*/  IADD3 R17, P3, PT, R62, R8, RZ ;  /* 0x000000083e117210 */ /* 0x000fe20007f7e0ff */
[----:B------:R2:W-:Y:S01]  /*2ac0*/  STG.E desc[UR10][R10.64], R56 ;  /* 0x000000380a007986 */ /* 0x0005e2000c10190a */
[----:B0-----:R-:W-:Y:S02]  /*2ad0*/  LEA R12, P0, R23, UR6, 0x2 ;  /* 0x00000006170c7c11 */ /* 0x001fe4000f8010ff */
[----:B------:R-:W-:Y:S01]  /*2ae0*/  IADD3.X R22, PT, PT, RZ, R65, RZ, P2, !PT ;  /* 0x00000041ff167210 */ /* 0x000fe200017fe4ff */
[----:B------:R-:W-:Y:S01]  /*2af0*/  IMAD.X R18, RZ, RZ, R65, P3 ;  /* 0x000000ffff127224 */ /* 0x000fe200018e0641 */
[----:B------:R-:W-:-:S02]  /*2b00*/  LEA R14, P1, R19, UR6, 0x2 ;  /* 0x00000006130e7c11 */ /* 0x000fc4000f8210ff */
[----:B------:R-:W-:Y:S01]  /*2b10*/  LEA.HI.X R13, R23, UR7, R24, 0x2, P0 ;  /* 0x00000007170d7c11 */ /* 0x000fe200080f1418 */
[----:B------:R-:W-:Y:S01]  /*2b20*/  VIADD R23, R8, 0x3 ;  /* 0x0000000308177836 */ /* 0x000fe20000000000 */
[----:B------:R-:W-:Y:S02]  /*2b30*/  LEA.HI.X R15, R19, UR7, R22, 0x2, P1 ;  /* 0x00000007130f7c11 */ /* 0x000fe400088f1416 */
[----:B------:R-:W-:Y:S01]  /*2b40*/  IADD3 R22, P0, PT, R62, R25, RZ ;  /* 0x000000193e167210 */ /* 0x000fe20007f1e0ff */
[----:B------:R2:W-:Y:S01]  /*2b50*/  STG.E desc[UR10][R12.64], R55 ;  /* 0x000000370c007986 */ /* 0x0005e2000c10190a */
[C---:B------:R-:W-:Y:S02]  /*2b60*/  LEA R16, P2, R17.reuse, UR6, 0x2 ;  /* 0x0000000611107c11 */ /* 0x040fe4000f8410ff */
[----:B------:R-:W-:Y:S01]  /*2b70*/  IADD3 R19, PT, PT, R8, 0x2, RZ ;  /* 0x0000000208137810 */ /* 0x000fe20007ffe0ff */
[----:B------:R-:W-:Y:S01]  /*2b80*/  IMAD.X R29, RZ, RZ, R65, P0 ;  /* 0x000000ffff1d7224 */ /* 0x000fe200000e0641 */
[----:B------:R-:W-:Y:S01]  /*2b90*/  LEA.HI.X R17, R17, UR7, R18, 0x2, P2 ;  /* 0x0000000711117c11 */ /* 0x000fe200090f1412 */
[----:B------:R2:W-:Y:S01]  /*2ba0*/  STG.E desc[UR10][R14.64], R54 ;  /* 0x000000360e007986 */ /* 0x0005e2000c10190a */
[----:B------:R-:W-:-:S02]  /*2bb0*/  LEA R18, P0, R22, UR6, 0x2 ;  /* 0x0000000616127c11 */ /* 0x000fc4000f8010ff */
[----:B------:R-:W-:Y:S01]  /*2bc0*/  IADD3 R27, PT, PT, R59, R8, RZ ;  /* 0x000000083b1b7210 */ /* 0x000fe20007ffe0ff */
[----:B------:R2:W-:Y:S01]  /*2bd0*/  STG.E desc[UR10][R16.64], R53 ;  /* 0x0000003510007986 */ /* 0x0005e2000c10190a */
[C---:B------:R-:W-:Y:S02]  /*2be0*/  IADD3 R28, P1, PT, R62.reuse, R19, RZ ;  /* 0x000000133e1c7210 */ /* 0x040fe40007f3e0ff */
[----:B------:R-:W-:Y:S02]  /*2bf0*/  IADD3 R23, P2, PT, R62, R23, RZ ;  /* 0x000000173e177210 */ /* 0x000fe40007f5e0ff */
[----:B------:R-:W-:Y:S01]  /*2c00*/  LEA.HI.X R19, R22, UR7, R29, 0x2, P0 ;  /* 0x0000000716137c11 */ /* 0x000fe200080f141d */
[--C-:B------:R-:W-:Y:S01]  /*2c10*/  IMAD.X R29, RZ, RZ, R65.reuse, P1 ;  /* 0x000000ffff1d7224 */ /* 0x100fe200008e0641 */
[----:B------:R-:W-:Y:S01]  /*2c20*/  IADD3 R8, P3, PT, R62, R27, RZ ;  /* 0x0000001b3e087210 */ /* 0x000fe20007f7e0ff */
[----:B------:R-:W-:Y:S01]  /*2c30*/  IMAD.X R26, RZ, RZ, R65, P2 ;  /* 0x000000ffff1a7224 */ /* 0x000fe200010e0641 */
[----:B-1----:R-:W-:Y:S01]  /*2c40*/  LEA R20, P0, R28, UR6, 0x2 ;  /* 0x000000061c147c11 */ /* 0x002fe2000f8010ff */
[----:B------:R2:W-:Y:S01]  /*2c50*/  STG.E desc[UR10][R18.64], R52 ;  /* 0x0000003412007986 */ /* 0x0005e2000c10190a */
[----:B------:R-:W-:-:S02]  /*2c60*/  IADD3.X R61, PT, PT, RZ, R65, RZ, P3, !PT ;  /* 0x00000041ff3d7210 */ /* 0x000fc40001ffe4ff */
[----:B------:R-:W-:Y:S02]  /*2c70*/  LEA R24, P2, R8, UR6, 0x2 ;  /* 0x0000000608187c11 */ /* 0x000fe4000f8410ff */
[----:B------:R-:W-:Y:S01]  /*2c80*/  LEA.HI.X R21, R28, UR7, R29, 0x2, P0 ;  /* 0x000000071c157c11 */ /* 0x000fe200080f141d */
[----:B------:R-:W-:Y:S01]  /*2c90*/  IMAD.IADD R29, R59, 0x1, R25 ;  /* 0x000000013b1d7824 */ /* 0x000fe200078e0219 */
[----:B------:R-:W-:Y:S01]  /*2ca0*/  LEA.HI.X R25, R8, UR7, R61, 0x2, P2 ;  /* 0x0000000708197c11 */ /* 0x000fe200090f143d */
[----:B------:R-:W-:Y:S01]  /*2cb0*/  VIADD R61, R27, 0x2 ;  /* 0x000000021b3d7836 */ /* 0x000fe20000000000 */
[----:B------:R-:W-:Y:S01]  /*2cc0*/  LEA R22, P1, R23, UR6, 0x2 ;  /* 0x0000000617167c11 */ /* 0x000fe2000f8210ff */
[----:B------:R2:W-:Y:S01]  /*2cd0*/  STG.E desc[UR10][R20.64], R51 ;  /* 0x0000003314007986 */ /* 0x0005e2000c10190a */
[----:B------:R-:W-:Y:S02]  /*2ce0*/  IADD3 R27, PT, PT, R27, 0x3, RZ ;  /* 0x000000031b1b7810 */ /* 0x000fe40007ffe0ff */
[----:B------:R-:W-:-:S02]  /*2cf0*/  LEA.HI.X R23, R23, UR7, R26, 0x2, P1 ;  /* 0x0000000717177c11 */ /* 0x000fc400088f141a */
[C---:B------:R-:W-:Y:S02]  /*2d00*/  IADD3 R67, P0, PT, R62.reuse, R29, RZ ;  /* 0x0000001d3e437210 */ /* 0x040fe40007f1e0ff */
[C---:B------:R-:W-:Y:S01]  /*2d10*/  IADD3 R29, P1, PT, R62.reuse, R61, RZ ;  /* 0x0000003d3e1d7210 */ /* 0x040fe20007f3e0ff */
[----:B------:R2:W-:Y:S01]  /*2d20*/  STG.E desc[UR10][R22.64], R50 ;  /* 0x0000003216007986 */ /* 0x0005e2000c10190a */
[----:B------:R-:W-:Y:S01]  /*2d30*/  IADD3 R8, P2, PT, R62, R27, RZ ;  /* 0x0000001b3e087210 */ /* 0x000fe20007f5e0ff */
[--C-:B------:R-:W-:Y:S01]  /*2d40*/  IMAD.X R68, RZ, RZ, R65.reuse, P0 ;  /* 0x000000ffff447224 */ /* 0x100fe200000e0641 */
[----:B------:R-:W-:Y:S01]  /*2d50*/  LEA R26, P0, R67, UR6, 0x2 ;  /* 0x00000006431a7c11 */ /* 0x000fe2000f8010ff */
[----:B------:R-:W-:Y:S01]  /*2d60*/  IMAD.X R66, RZ, RZ, R65, P1 ;  /* 0x000000ffff427224 */ /* 0x000fe200008e0641 */
[----:B------:R-:W-:Y:S01]  /*2d70*/  LEA R28, P1, R29, UR6, 0x2 ;  /* 0x000000061d1c7c11 */ /* 0x000fe2000f8210ff */
[----:B------:R2:W-:Y:S01]  /*2d80*/  STG.E desc[UR10][R24.64], R47 ;  /* 0x0000002f18007986 */ /* 0x0005e2000c10190a */
[----:B------:R-:W-:-:S02]  /*2d90*/  IADD3.X R61, PT, PT, RZ, R65, RZ, P2, !PT ;  /* 0x00000041ff3d7210 */ /* 0x000fc400017fe4ff */
[C---:B------:R-:W-:Y:S02]  /*2da0*/  LEA R60, P2, R8.reuse, UR6, 0x2 ;  /* 0x00000006083c7c11 */ /* 0x040fe4000f8410ff */
[----:B------:R-:W-:Y:S02]  /*2db0*/  LEA.HI.X R27, R67, UR7, R68, 0x2, P0 ;  /* 0x00000007431b7c11 */ /* 0x000fe400080f1444 */
[----:B------:R-:W-:Y:S02]  /*2dc0*/  LEA.HI.X R29, R29, UR7, R66, 0x2, P1 ;  /* 0x000000071d1d7c11 */ /* 0x000fe400088f1442 */
[----:B------:R-:W-:Y:S01]  /*2dd0*/  LEA.HI.X R61, R8, UR7, R61, 0x2, P2 ;  /* 0x00000007083d7c11 */ /* 0x000fe200090f143d */
[----:B------:R2:W-:Y:S04]  /*2de0*/  STG.E desc[UR10][R26.64], R48 ;  /* 0x000000301a007986 */ /* 0x0005e8000c10190a */
[----:B------:R2:W-:Y:S04]  /*2df0*/  STG.E desc[UR10][R28.64], R45 ;  /* 0x0000002d1c007986 */ /* 0x0005e8000c10190a */
[----:B------:R2:W-:Y:S02]  /*2e00*/  STG.E desc[UR10][R60.64], R46 ;  /* 0x0000002e3c007986 */ /* 0x0005e4000c10190a */
.L_x_20:
[----:B------:R-:W-:-:S05]  /*2e10*/  VIADD R0, R0, UR4 ;  /* 0x0000000400007c36 */ /* 0x000fca0008000000 */
[----:B------:R-:W-:-:S13]  /*2e20*/  ISETP.GE.AND P0, PT, R0, UR5, PT ;  /* 0x0000000500007c0c */ /* 0x000fda000bf06270 */
[----:B0-----:R-:W-:Y:S05]  /*2e30*/  @P0 EXIT ;  /* 0x000000000000094d */ /* 0x001fea0003800000 */
[----:B------:R-:W-:Y:S01]  /*2e40*/  IMAD R84, R84, UR4, RZ ;  /* 0x0000000454547c24 */ /* 0x000fe2000f8e02ff */
[----:B------:R-:W0:Y:S03]  /*2e50*/  LDCU.64 UR4, c[0x0][0x3b8] ;  /* 0x00007700ff0477ac */ /* 0x000e260008000a00 */
[----:B------:R-:W-:-:S04]  /*2e60*/  IMAD R84, R84, 0x2, R63 ;  /* 0x0000000254547824 */ /* 0x000fc800078e023f */
[----:B------:R-:W-:-:S05]  /*2e70*/  IMAD R84, R64, R59, R84 ;  /* 0x0000003b40547224 */ /* 0x000fca00078e0254 */
[----:B--2---:R-:W-:Y:S02]  /*2e80*/  IADD3 R2, P0, PT, R62, R84, RZ ;  /* 0x000000543e027210 */ /* 0x004fe40007f1e0ff */
[----:B------:R-:W-:Y:S01]  /*2e90*/  IADD3 R3, PT, PT, R84, 0x2, RZ ;  /* 0x0000000254037810 */ /* 0x000fe20007ffe0ff */
[----:B------:R-:W-:Y:S02]  /*2ea0*/  IMAD.IADD R84, R59, 0x1, R84 ;  /* 0x000000013b547824 */ /* 0x000fe400078e0254 */
[----:B------:R-:W-:Y:S01]  /*2eb0*/  IMAD.X R7, RZ, RZ, R65, P0 ;  /* 0x000000ffff077224 */ /* 0x000fe200000e0641 */
[----:B0-----:R-:W-:Y:S01]  /*2ec0*/  LEA R6, P0, R2, UR4, 0x2 ;  /* 0x0000000402067c11 */ /* 0x001fe2000f8010ff */
[----:B------:R-:W-:Y:S01]  /*2ed0*/  VIADD R11, R84, 0x1 ;  /* 0x00000001540b7836 */ /* 0x000fe20000000000 */
[C---:B------:R-:W-:Y:S02]  /*2ee0*/  IADD3 R0, P2, PT, R62.reuse, R84, RZ ;  /* 0x000000543e007210 */ /* 0x040fe40007f5e0ff */
[----:B------:R-:W-:-:S02]  /*2ef0*/  IADD3 R5, P1, PT, R62, R3, RZ ;  /* 0x000000033e057210 */ /* 0x000fc40007f3e0ff */
[----:B------:R-:W-:Y:S01]  /*2f00*/  LEA.HI.X R7, R2, UR5, R7, 0x2, P0 ;  /* 0x0000000502077c11 */ /* 0x000fe200080f1407 */
[----:B------:R-:W-:Y:S01]  /*2f10*/  IMAD.X R3, RZ, RZ, R65, P2 ;  /* 0x000000ffff037224 */ /* 0x000fe200010e0641 */
[----:B------:R-:W-:Y:S02]  /*2f20*/  IADD3.X R8, PT, PT, RZ, R65, RZ, P1, !PT ;  /* 0x00000041ff087210 */ /* 0x000fe40000ffe4ff */
[C---:B------:R-:W-:Y:S01]  /*2f30*/  LEA R2, P1, R0.reuse, UR4, 0x2 ;  /* 0x0000000400027c11 */ /* 0x040fe2000f8210ff */
[----:B------:R-:W-:Y:S01]  /*2f40*/  STG.E desc[UR10][R6.64], R43 ;  /* 0x0000002b06007986 */ /* 0x000fe2000c10190a */
[C---:B------:R-:W-:Y:S02]  /*2f50*/  LEA R4, P0, R5.reuse, UR4, 0x2 ;  /* 0x0000000405047c11 */ /* 0x040fe4000f8010ff */
[----:B------:R-:W-:Y:S01]  /*2f60*/  LEA.HI.X R3, R0, UR5, R3, 0x2, P1 ;  /* 0x0000000500037c11 */ /* 0x000fe200088f1403 */
[----:B------:R-:W-:Y:S01]  /*2f70*/  VIADD R0, R84, 0x2 ;  /* 0x0000000254007836 */ /* 0x000fe20000000000 */
[----:B------:R-:W-:Y:S01]  /*2f80*/  LEA.HI.X R5, R5, UR5, R8, 0x2, P0 ;  /* 0x0000000505057c11 */ /* 0x000fe200080f1408 */
[----:B------:R0:W-:Y:S01]  /*2f90*/  STG.E desc[UR10][R6.64+0x4], R44 ;  /* 0x0000042c06007986 */ /* 0x0001e2000c10190a */
[----:B-1----:R-:W-:-:S02]  /*2fa0*/  IADD3 R16, P0, PT, R62, R11, RZ ;  /* 0x0000000b3e107210 */ /* 0x002fc40007f1e0ff */
[----:B------:R-:W-:Y:S01]  /*2fb0*/  IADD3 R13, PT, PT, R84, 0x3, RZ ;  /* 0x00000003540d7810 */ /* 0x000fe20007ffe0ff */
[C---:B------:R-:W-:Y:S01]  /*2fc0*/  IMAD.IADD R84, R59.reuse, 0x1, R84 ;  /* 0x000000013b547824 */ /* 0x040fe200078e0254 */
[CC--:B------:R-:W-:Y:S01]  /*2fd0*/  IADD3 R8, P1, PT, R62.reuse, R0.reuse, RZ ;  /* 0x000000003e087210 */ /* 0x0c0fe20007f3e0ff */
[----:B------:R-:W-:Y:S01]  /*2fe0*/  STG.E desc[UR10][R4.64], R41 ;  /* 0x0000002904007986 */ /* 0x000fe2000c10190a */
[----:B------:R-:W-:Y:S02]  /*2ff0*/  IADD3 R13, P2, PT, R62, R13, RZ ;  /* 0x0000000d3e0d7210 */ /* 0x000fe40007f5e0ff */
[C---:B------:R-:W-:Y:S01]  /*3000*/  IADD3 R17, PT, PT, R59.reuse, R0, RZ ;  /* 0x000000003b117210 */ /* 0x040fe20007ffe0ff */
[----:B------:R-:W-:Y:S01]  /*3010*/  IMAD.IADD R59, R59, 0x1, R84 ;  /* 0x000000013b3b7824 */ /* 0x000fe200078e0254 */
[----:B------:R-:W-:Y:S01]  /*3020*/  IADD3.X R11, PT, PT, RZ, R65, RZ, P1, !PT ;  /* 0x00000041ff0b7210 */ /* 0x000fe20000ffe4ff */
[--C-:B0-----:R-:W-:Y:S01]  /*3030*/  IMAD.X R7, RZ, RZ, R65.reuse, P0 ;  /* 0x000000ffff077224 */ /* 0x101fe200000e0641 */
[----:B------:R-:W-:Y:S01]  /*3040*/  LEA R6, P0, R16, UR4, 0x2 ;  /* 0x0000000410067c11 */ /* 0x000fe2000f8010ff */
[----:B------:R-:W-:Y:S01]  /*3050*/  IMAD.X R0, RZ, RZ, R65, P2 ;  /* 0x000000ffff007224 */ /* 0x000fe200010e0641 */
[----:B------:R-:W-:Y:S01]  /*3060*/  IADD3 R84, P3, PT, R62, R84, RZ ;  /* 0x000000543e547210 */ /* 0x000fe20007f7e0ff */
[C---:B------:R-:W-:Y:S01]  /*3070*/  VIADD R19, R59.reuse, 0x2 ;  /* 0x000000023b137836 */ /* 0x040fe20000000000 */
[----:B------:R-:W-:Y:S01]  /*3080*/  LEA R10, P1, R8, UR4, 0x2 ;  /* 0x00000004080a7c11 */ /* 0x000fe2000f8210ff */
[----:B------:R-:W-:Y:S01]  /*3090*/  VIADD R21, R59, 0x3 ;  /* 0x000000033b157836 */ /* 0x000fe20000000000 */
[----:B------:R-:W-:Y:S01]  /*30a0*/  LEA.HI.X R7, R16, UR5, R7, 0x2, P0 ;  /* 0x0000000510077c11 */ /* 0x000fe200080f1407 */
[----:B------:R-:W-:Y:S01]  /*30b0*/  IMAD.X R15, RZ, RZ, R65, P3 ;  /* 0x000000ffff0f7224 */ /* 0x000fe200018e0641 */
[----:B------:R-:W-:Y:S01]  /*30c0*/  IADD3 R22, P0, PT, R62, R17, RZ ;  /* 0x000000113e167210 */ /* 0x000fe20007f1e0ff */
[----:B------:R-:W-:Y:S01]  /*30d0*/  STG.E desc[UR10][R4.64+0x4], R42 ;  /* 0x0000042a04007986 */ /* 0x000fe2000c10190a */
[----:B------:R-:W-:-:S02]  /*30e0*/  LEA R12, P2, R13, UR4, 0x2 ;  /* 0x000000040d0c7c11 */ /* 0x000fc4000f8410ff */
[----:B------:R-:W-:Y:S01]  /*30f0*/  LEA.HI.X R11, R8, UR5, R11, 0x2, P1 ;  /* 0x00000005080b7c11 */ /* 0x000fe200088f140b */
[----:B------:R-:W-:Y:S01]  /*3100*/  STG.E desc[UR10][R2.64], R39 ;  /* 0x0000002702007986 */ /* 0x000fe2000c10190a */
[----:B------:R-:W-:Y:S02]  /*3110*/  IADD3 R17, PT, PT, R59, 0x1, RZ ;  /* 0x000000013b117810 */ /* 0x000fe40007ffe0ff */
[----:B------:R-:W-:Y:S01]  /*3120*/  IADD3 R59, P1, PT, R62, R59, RZ ;  /* 0x0000003b3e3b7210 */ /* 0x000fe20007f3e0ff */
[----:B------:R-:W-:Y:S01]  /*3130*/  STG.E desc[UR10][R6.64], R40 ;  /* 0x0000002806007986 */ /* 0x000fe2000c10190a */
[----:B------:R-:W-:Y:S02]  /*3140*/  LEA R14, P3, R84, UR4, 0x2 ;  /* 0x00000004540e7c11 */ /* 0x000fe4000f8610ff */
[----:B------:R-:W-:Y:S01]  /*3150*/  LEA.HI.X R13, R13, UR5, R0, 0x2, P2 ;  /* 0x000000050d0d7c11 */ /* 0x000fe200090f1400 */
[----:B------:R-:W-:Y:S01]  /*3160*/  IMAD.X R20, RZ, RZ, R65, P1 ;  /* 0x000000ffff147224 */ /* 0x000fe200008e0641 */
[----:B------:R-:W-:Y:S01]  /*3170*/  IADD3 R8, P2, PT, R62, R17, RZ ;  /* 0x000000113e087210 */ /* 0x000fe20007f5e0ff */
[----:B------:R-:W-:Y:S01]  /*3180*/  STG.E desc[UR10][R10.64], R37 ;  /* 0x000000250a007986 */ /* 0x000fe2000c10190a */
[----:B------:R-:W-:-:S02]  /*3190*/  LEA.HI.X R15, R84, UR5, R15, 0x2, P3 ;  /* 0x00000005540f7c11 */ /* 0x000fc400098f140f */
[----:B------:R-:W-:Y:S01]  /*31a0*/  IADD3.X R17, PT, PT, RZ, R65, RZ, P0, !PT ;  /* 0x00000041ff117210 */ /* 0x000fe200007fe4ff */
[----:B------:R-:W-:Y:S01]  /*31b0*/  STG.E desc[UR10][R12.64], R38 ;  /* 0x000000260c007986 */ /* 0x000fe2000c10190a */
[----:B------:R-:W-:Y:S02]  /*31c0*/  IADD3 R0, P3, PT, R62, R19, RZ ;  /* 0x000000133e007210 */ /* 0x000fe40007f7e0ff */
[----:B------:R-:W-:Y:S01]  /*31d0*/  LEA R16, P0, R22, UR4, 0x2 ;  /* 0x0000000416107c11 */ /* 0x000fe2000f8010ff */
[----:B------:R-:W-:Y:S01]  /*31e0*/  STG.E desc[UR10][R14.64], R35 ;  /* 0x000000230e007986 */ /* 0x000fe2000c10190a */
[C---:B------:R-:W-:Y:S02]  /*31f0*/  LEA R18, P1, R59.reuse, UR4, 0x2 ;  /* 0x000000043b127c11 */ /* 0x040fe4000f8210ff */
[----:B------:R-:W-:Y:S01]  /*3200*/  IADD3 R62, P4, PT, R62, R21, RZ ;  /* 0x000000153e3e7210 */ /* 0x000fe20007f9e0ff */
[----:B------:R-:W-:Y:S01]  /*3210*/  IMAD.X R21, RZ, RZ, R65, P2 ;  /* 0x000000ffff157224 */ /* 0x000fe200010e0641 */
[----:B------:R-:W-:Y:S01]  /*3220*/  LEA.HI.X R17, R22, UR5, R17, 0x2, P0 ;  /* 0x0000000516117c11 */ /* 0x000fe200080f1411 */
[----:B------:R-:W-:Y:S01]  /*3230*/  STG.E desc[UR10][R14.64+0x4], R36 ;  /* 0x000004240e007986 */ /* 0x000fe2000c10190a */
[----:B------:R-:W-:-:S02]  /*3240*/  LEA.HI.X R19, R59, UR5, R20, 0x2, P1 ;  /* 0x000000053b137c11 */ /* 0x000fc400088f1414 */
[----:B------:R-:W-:Y:S01]  /*3250*/  IADD3.X R23, PT, PT, RZ, R65, RZ, P3, !PT ;  /* 0x00000041ff177210 */ /* 0x000fe20001ffe4ff */
[----:B------:R-:W-:Y:S01]  /*3260*/  IMAD.X R65, RZ, RZ, R65, P4 ;  /* 0x000000ffff417224 */ /* 0x000fe200020e0641 */
[----:B------:R-:W-:Y:S01]  /*3270*/  LEA R20, P0, R8, UR4, 0x2 ;  /* 0x0000000408147c11 */ /* 0x000fe2000f8010ff */
[----:B------:R-:W-:Y:S01]  /*3280*/  STG.E desc[UR10][R16.64], R33 ;  /* 0x0000002110007986 */ /* 0x000fe2000c10190a */
[----:B------:R-:W-:Y:S02]  /*3290*/  LEA R22, P1, R0, UR4, 0x2 ;  /* 0x0000000400167c11 */ /* 0x000fe4000f8210ff */
[----:B------:R-:W-:Y:S01]  /*32a0*/  LEA R24, P2, R62, UR4, 0x2 ;  /* 0x000000043e187c11 */ /* 0x000fe2000f8410ff */
[----:B------:R-:W-:Y:S01]  /*32b0*/  STG.E desc[UR10][R16.64+0x4], R34 ;  /* 0x0000042210007986 */ /* 0x000fe2000c10190a */
[----:B------:R-:W-:Y:S02]  /*32c0*/  LEA.HI.X R21, R8, UR5, R21, 0x2, P0 ;  /* 0x0000000508157c11 */ /* 0x000fe400080f1415 */
[----:B------:R-:W-:Y:S01]  /*32d0*/  LEA.HI.X R23, R0, UR5, R23, 0x2, P1 ;  /* 0x0000000500177c11 */ /* 0x000fe200088f1417 */
[----:B------:R-:W-:Y:S01]  /*32e0*/  STG.E desc[UR10][R18.64], R31 ;  /* 0x0000001f12007986 */ /* 0x000fe2000c10190a */
[----:B------:R-:W-:-:S03]  /*32f0*/  LEA.HI.X R25, R62, UR5, R65, 0x2, P2 ;  /* 0x000000053e197c11 */ /* 0x000fc600090f1441 */
[----:B------:R-:W-:Y:S04]  /*3300*/  STG.E desc[UR10][R20.64], R32 ;  /* 0x0000002014007986 */ /* 0x000fe8000c10190a */
[----:B------:R-:W-:Y:S04]  /*3310*/  STG.E desc[UR10][R22.64], R9 ;  /* 0x0000000916007986 */ /* 0x000fe8000c10190a */
[----:B------:R-:W-:Y:S01]  /*3320*/  STG.E desc[UR10][R24.64], R30 ;  /* 0x0000001e18007986 */ /* 0x000fe2000c10190a */
[----:B------:R-:W-:Y:S05]  /*3330*/  EXIT ;  /* 0x000000000000794d */ /* 0x000fea0003800000 */
.L_x_21:
[----:B------:R-:W-:-:S00]  /*3340*/  BRA `(.L_x_21) ;  /* 0xfffffffc00fc7947 */ /* 0x000fc0000383ffff */
[----:B------:R-:W-:-:S00]  /*3350*/  NOP ;  /* 0x0000000000007918 */ /* 0x000fc00000000000 */
        /* <DEDUP_REMOVED lines=10> */
.L_x_22:


//--------------------- .nv.global.init           --------------------------
	.section	.nv.global.init,"aw",@progbits
.nv.global.init:
	.type		$str,@object
	.size		$str,($str$2 - $str)
$str:
        /*0000*/ 	.byte	0x67, 0x72, 0x69, 0x64, 0x44, 0x69, 0x6d, 0x2e, 0x78, 0x20, 0x3d, 0x3d, 0x20, 0x73, 0x74, 0x72
        /*0010*/ 	.byte	0x69, 0x64, 0x65, 0x73, 0x00
	.type		$str$2,@object
	.size		$str$2,($str$8 - $str$2)
$str$2:
        /*0015*/ 	.byte	0x67, 0x72, 0x69, 0x64, 0x44, 0x69, 0x6d, 0x2e, 0x79, 0x20, 0x3d, 0x3d, 0x20, 0x66, 0x69, 0x6c
        /*0025*/ 	.byte	0x74, 0x65, 0x72, 0x5f, 0x72, 0x6f, 0x77, 0x73, 0x00
	.type		$str$8,@object
	.size		$str$8,($str$7 - $str$8)
$str$8:
        /*002e*/ 	.byte	0x74, 0x68, 0x63, 0x6e, 0x74, 0x20, 0x3e, 0x3d, 0x20, 0x66, 0x69, 0x6c, 0x74, 0x65, 0x72, 0x5f
        /*003e*/ 	.byte	0x70, 0x65, 0x72, 0x5f, 0x62, 0x6c, 0x6f, 0x63, 0x6b, 0x00
	.type		$str$7,@object
	.size		$str$7,($str$1 - $str$7)
$str$7:
        /*0048*/ 	.byte	0x74, 0x68, 0x63, 0x6e, 0x74, 0x20, 0x3e, 0x3d, 0x20, 0x63, 0x68, 0x61, 0x6e, 0x6e, 0x65, 0x6c
        /*0058*/ 	.byte	0x5f, 0x70, 0x65, 0x72, 0x5f, 0x62, 0x6c, 0x6f, 0x63, 0x6b, 0x00
	.type		$str$1,@object
	.size		$str$1,($str$4 - $str$1)
$str$1:
        /*0063*/ 	.byte	0x2f, 0x74, 0x6d, 0x70, 0x2f, 0x73, 0x61, 0x73, 0x73, 0x5f, 0x63, 0x75, 0x5f, 0x75, 0x6f, 0x6a
        /*0073*/ 	.byte	0x6c, 0x72, 0x39, 0x38, 0x38, 0x2f, 0x6b, 0x2e, 0x63, 0x75, 0x00
	.type		$str$4,@object
	.size		$str$4,($str$5 - $str$4)
$str$4:
        /*007e*/ 	.byte	0x62, 0x61, 0x74, 0x63, 0x68, 0x20, 0x3d, 0x3d, 0x20, 0x62, 0x61, 0x74, 0x63, 0x68, 0x5f, 0x70
        /*008e*/ 	.byte	0x65, 0x72, 0x5f, 0x62, 0x6c, 0x6f, 0x63, 0x6b, 0x20, 0x2a, 0x20, 0x62, 0x61, 0x74, 0x63, 0x68
        /*009e*/ 	.byte	0x5f, 0x67, 0x72, 0x6f, 0x75, 0x70, 0x5f, 0x63, 0x6f, 0x75, 0x6e, 0x74, 0x00
	.type		$str$5,@object
	.size		$str$5,($str$6 - $str$5)
$str$5:
        /*00ab*/ 	.byte	0x62, 0x6c, 0x6f, 0x63, 0x6b, 0x44, 0x69, 0x6d, 0x2e, 0x78, 0x20, 0x2a, 0x20, 0x66, 0x69, 0x6c
        /*00bb*/ 	.byte	0x74, 0x65, 0x72, 0x5f, 0x70, 0x65, 0x72, 0x5f, 0x74, 0x68, 0x72, 0x65, 0x61, 0x64, 0x20, 0x3d
        /*00cb*/ 	.byte	0x3d, 0x20, 0x66, 0x69, 0x6c, 0x74, 0x65, 0x72, 0x5f, 0x70, 0x65, 0x72, 0x5f, 0x62, 0x6c, 0x6f
        /*00db*/ 	.byte	0x63, 0x6b, 0x00
	.type		$str$6,@object
	.size		$str$6,($str$3 - $str$6)
$str$6:
        /*00de*/ 	.byte	0x62, 0x6c, 0x6f, 0x63, 0x6b, 0x44, 0x69, 0x6d, 0x2e, 0x79, 0x20, 0x2a, 0x20, 0x63, 0x68, 0x61
        /*00ee*/ 	.byte	0x6e, 0x6e, 0x65, 0x6c, 0x5f, 0x70, 0x65, 0x72, 0x5f, 0x74, 0x68, 0x72, 0x65, 0x61, 0x64, 0x20
        /*00fe*/ 	.byte	0x3d, 0x3d, 0x20, 0x63, 0x68, 0x61, 0x6e, 0x6e, 0x65, 0x6c, 0x5f, 0x70, 0x65, 0x72, 0x5f, 0x62
        /*010e*/ 	.byte	0x6c, 0x6f, 0x63, 0x6b, 0x00
	.type		$str$3,@object
	.size		$str$3,(__unnamed_1 - $str$3)
$str$3:
        /*0113*/ 	.byte	0x67, 0x72, 0x69, 0x64, 0x44, 0x69, 0x6d, 0x2e, 0x7a, 0x20, 0x2a, 0x20, 0x63, 0x68, 0x61, 0x6e
        /*0123*/ 	.byte	0x6e, 0x65, 0x6c, 0x5f, 0x70, 0x65, 0x72, 0x5f, 0x62, 0x6c, 0x6f, 0x63, 0x6b, 0x20, 0x2a, 0x20
        /*0133*/ 	.byte	0x66, 0x69, 0x6c, 0x74, 0x65, 0x72, 0x5f, 0x70, 0x65, 0x72, 0x5f, 0x62, 0x6c, 0x6f, 0x63, 0x6b
        /*0143*/ 	.byte	0x20, 0x2a, 0x20, 0x62, 0x61, 0x74, 0x63, 0x68, 0x5f, 0x70, 0x65, 0x72, 0x5f, 0x62, 0x6c, 0x6f
        /*0153*/ 	.byte	0x63, 0x6b, 0x20, 0x3d, 0x3d, 0x20, 0x63, 0x6f, 0x75, 0x6e, 0x74, 0x5f, 0x70, 0x65, 0x72, 0x5f
        /*0163*/ 	.byte	0x70, 0x61, 0x72, 0x74, 0x69, 0x74, 0x69, 0x6f, 0x6e, 0x20, 0x2a, 0x20, 0x63, 0x68, 0x61, 0x6e
        /*0173*/ 	.byte	0x6e, 0x65, 0x6c, 0x73, 0x5f, 0x70, 0x65, 0x72, 0x5f, 0x70, 0x61, 0x72, 0x74, 0x69, 0x74, 0x69
        /*0183*/ 	.byte	0x6f, 0x6e, 0x20, 0x2a, 0x20, 0x70, 0x61, 0x72, 0x74, 0x69, 0x74, 0x69, 0x6f, 0x6e, 0x20, 0x2a
        /*0193*/ 	.byte	0x20, 0x62, 0x61, 0x74, 0x63, 0x68, 0x00
	.type		__unnamed_1,@object
	.size		__unnamed_1,(.L_0 - __unnamed_1)
__unnamed_1:
        /* <DEDUP_REMOVED lines=18> */
        /*02ba*/ 	.byte	0x65, 0x72, 0x5f, 0x62, 0x6c, 0x6f, 0x63, 0x6b, 0x20, 0x3d, 0x20, 0x38, 0x5d, 0x00
.L_0:


//--------------------- .nv.shared._Z62_cwc_kern_convolutional_backward_propagate_coefficient_defaultILi4ELi4ELi16ELi128ELi8EEviiiiPfiiiiS0_iiS0_iii --------------------------
	.section	.nv.shared._Z62_cwc_kern_convolutional_backward_propagate_coefficient_defaultILi4ELi4ELi16ELi128ELi8EEviiiiPfiiiiS0_iiS0_iii,"aw",@nobits
	.sectionflags	@""
	.align	16
	.zero		1024


//--------------------- .nv.shared.reserved.0     --------------------------
	.section	.nv.shared.reserved.0,"aw",@nobits
	.weak		__nv_reservedSMEM_offset_0_alias
	.size		__nv_reservedSMEM_offset_0_alias, 0, 64
	.other		__nv_reservedSMEM_offset_0_alias,@"STO_CUDA_RESERVED_SHARED STV_DEFAULT"
__nv_reservedSMEM_offset_0_alias:
	.zero		0
	.zero		64


//--------------------- .nv.constant0._Z62_cwc_kern_convolutional_backward_propagate_coefficient_defaultILi4ELi4ELi16ELi128ELi8EEviiiiPfiiiiS0_iiS0_iii --------------------------
	.section	.nv.constant0._Z62_cwc_kern_convolutional_backward_propagate_coefficient_defaultILi4ELi4ELi16ELi128ELi8EEviiiiPfiiiiS0_iiS0_iii,"a",@progbits
	.sectionflags	@""
	.align	4
.nv.constant0._Z62_cwc_kern_convolutional_backward_propagate_coefficient_defaultILi4ELi4ELi16ELi128ELi8EEviiiiPfiiiiS0_iiS0_iii:
	.zero		972


//--------------------- SYMBOLS --------------------------

	.type		.nv.reservedSmem.offset0,@object
	.size		.nv.reservedSmem.offset0,0x4
	.type		.nv.reservedSmem.cap,@object
	.size		.nv.reservedSmem.cap,0x4
	.type		__assertfail,@function
